//
// Generated by NVIDIA NVVM Compiler
//
// Compiler Build ID: CL-36424714
// Cuda compilation tools, release 13.0, V13.0.88
// Based on NVVM 20.0.0
//

.version 9.0
.target sm_100
.address_size 64

	// .globl	_Z12checkGeneralPiS_S_iiiiiddfPf
.extern .func  (.param .b32 func_retval0) vprintf
(
	.param .b64 vprintf_param_0,
	.param .b64 vprintf_param_1
)
;
.func  (.param .b64 func_retval0) __internal_accurate_pow
(
	.param .b64 __internal_accurate_pow_param_0
)
;
.global .align 1 .b8 $str[21] = {97, 58, 32, 37, 100, 32, 98, 58, 32, 37, 100, 32, 118, 97, 108, 58, 32, 37, 100, 10};
.global .align 4 .b8 __cudart_i2opi_f[24] = {65, 144, 67, 60, 153, 149, 98, 219, 192, 221, 52, 245, 209, 87, 39, 252, 41, 21, 68, 78, 110, 131, 249, 162};

.visible .entry _Z12checkGeneralPiS_S_iiiiiddfPf(
	.param .u64 .ptr .align 1 _Z12checkGeneralPiS_S_iiiiiddfPf_param_0,
	.param .u64 .ptr .align 1 _Z12checkGeneralPiS_S_iiiiiddfPf_param_1,
	.param .u64 .ptr .align 1 _Z12checkGeneralPiS_S_iiiiiddfPf_param_2,
	.param .u32 _Z12checkGeneralPiS_S_iiiiiddfPf_param_3,
	.param .u32 _Z12checkGeneralPiS_S_iiiiiddfPf_param_4,
	.param .u32 _Z12checkGeneralPiS_S_iiiiiddfPf_param_5,
	.param .u32 _Z12checkGeneralPiS_S_iiiiiddfPf_param_6,
	.param .u32 _Z12checkGeneralPiS_S_iiiiiddfPf_param_7,
	.param .f64 _Z12checkGeneralPiS_S_iiiiiddfPf_param_8,
	.param .f64 _Z12checkGeneralPiS_S_iiiiiddfPf_param_9,
	.param .f32 _Z12checkGeneralPiS_S_iiiiiddfPf_param_10,
	.param .u64 .ptr .align 1 _Z12checkGeneralPiS_S_iiiiiddfPf_param_11
)
{
	.local .align 8 .b8 	__local_depot0[56];
	.reg .b64 	%SP;
	.reg .b64 	%SPL;
	.reg .pred 	%p<192>;
	.reg .b32 	%r<796>;
	.reg .b32 	%f<457>;
	.reg .b64 	%rd<335>;
	.reg .b64 	%fd<110>;

	mov.u64 	%SPL, __local_depot0;
	cvta.local.u64 	%SP, %SPL;
	ld.param.u64 	%rd74, [_Z12checkGeneralPiS_S_iiiiiddfPf_param_0];
	ld.param.u64 	%rd75, [_Z12checkGeneralPiS_S_iiiiiddfPf_param_1];
	ld.param.u32 	%r222, [_Z12checkGeneralPiS_S_iiiiiddfPf_param_3];
	ld.param.u32 	%r223, [_Z12checkGeneralPiS_S_iiiiiddfPf_param_4];
	ld.param.u32 	%r224, [_Z12checkGeneralPiS_S_iiiiiddfPf_param_5];
	ld.param.u32 	%r225, [_Z12checkGeneralPiS_S_iiiiiddfPf_param_6];
	cvta.to.global.u64 	%rd1, %rd75;
	cvta.to.global.u64 	%rd2, %rd74;
	add.u64 	%rd3, %SPL, 0;
	add.u64 	%rd4, %SPL, 0;
	add.u64 	%rd5, %SPL, 0;
	add.u64 	%rd6, %SPL, 0;
	add.u64 	%rd7, %SPL, 0;
	add.u64 	%rd8, %SPL, 0;
	add.u64 	%rd9, %SPL, 0;
	add.u64 	%rd10, %SPL, 0;
	add.u64 	%rd11, %SPL, 28;
	mov.u32 	%r228, %ctaid.x;
	shl.b32 	%r229, %r228, 8;
	mov.u32 	%r230, %tid.x;
	add.s32 	%r231, %r229, %r230;
	div.s32 	%r1, %r231, %r223;
	mul.lo.s32 	%r232, %r1, %r223;
	sub.s32 	%r2, %r231, %r232;
	mov.b32 	%r233, 45;
	st.local.u32 	[%rd11], %r233;
	mov.b32 	%r721, 0;
	st.local.u32 	[%rd11+4], %r721;
	mov.b32 	%r234, -45;
	st.local.u32 	[%rd11+8], %r234;
	cvt.rn.f32.s32 	%f1, %r1;
	cvt.rn.f32.s32 	%f2, %r2;
	cvt.rn.f32.s32 	%f3, %r224;
	cvt.rn.f32.s32 	%f4, %r222;
	cvt.rn.f32.s32 	%f5, %r223;
	mov.f64 	%fd28, 0d4000000000000000;
	{
	.reg .b32 %temp; 
	mov.b64 	{%temp, %r3}, %fd28;
	}
	and.b32  	%r4, %r3, 2146435072;
	setp.eq.s32 	%p3, %r4, 1062207488;
	setp.lt.s32 	%p4, %r3, 0;
	selp.b32 	%r5, 0, 2146435072, %p4;
	and.b32  	%r235, %r3, 2147483647;
	setp.ne.s32 	%p5, %r235, 1071644672;
	and.pred  	%p1, %p3, %p5;
	or.b32  	%r6, %r5, -2147483648;
	mul.lo.s32 	%r236, %r224, %r225;
	mul.lo.s32 	%r237, %r236, 3;
	cvt.rn.f64.s32 	%fd1, %r237;
$L__BB0_1:
	ld.param.f32 	%f435, [_Z12checkGeneralPiS_S_iiiiiddfPf_param_10];
	mul.wide.u32 	%rd85, %r721, 4;
	add.s64 	%rd86, %rd11, %rd85;
	ld.local.u32 	%r238, [%rd86];
	cvt.rn.f32.s32 	%f87, %r238;
	mul.f32 	%f88, %f435, %f87;
	div.rn.f32 	%f6, %f88, 0f43340000;
	mul.f32 	%f89, %f6, 0f3F22F983;
	cvt.rni.s32.f32 	%r795, %f89;
	cvt.rn.f32.s32 	%f90, %r795;
	fma.rn.f32 	%f91, %f90, 0fBFC90FDA, %f6;
	fma.rn.f32 	%f92, %f90, 0fB3A22168, %f91;
	fma.rn.f32 	%f456, %f90, 0fA7C234C5, %f92;
	abs.f32 	%f8, %f6;
	setp.ltu.f32 	%p6, %f8, 0f47CE4780;
	mov.u32 	%r725, %r795;
	mov.f32 	%f436, %f456;
	@%p6 bra 	$L__BB0_9;
	setp.neu.f32 	%p7, %f8, 0f7F800000;
	@%p7 bra 	$L__BB0_4;
	mov.f32 	%f95, 0f00000000;
	mul.rn.f32 	%f436, %f6, %f95;
	mov.b32 	%r725, 0;
	bra.uni 	$L__BB0_9;
$L__BB0_4:
	mov.b32 	%r9, %f6;
	shl.b32 	%r240, %r9, 8;
	or.b32  	%r10, %r240, -2147483648;
	mov.b64 	%rd313, 0;
	mov.b32 	%r722, 0;
	mov.u64 	%rd311, __cudart_i2opi_f;
	mov.u64 	%rd312, %rd3;
$L__BB0_5:
	.pragma "nounroll";
	ld.global.nc.u32 	%r241, [%rd311];
	mad.wide.u32 	%rd89, %r241, %r10, %rd313;
	shr.u64 	%rd313, %rd89, 32;
	st.local.u32 	[%rd312], %rd89;
	add.s32 	%r722, %r722, 1;
	add.s64 	%rd312, %rd312, 4;
	add.s64 	%rd311, %rd311, 4;
	setp.ne.s32 	%p8, %r722, 6;
	@%p8 bra 	$L__BB0_5;
	shr.u32 	%r242, %r9, 23;
	st.local.u32 	[%rd3+24], %rd313;
	and.b32  	%r13, %r242, 31;
	and.b32  	%r243, %r242, 224;
	add.s32 	%r244, %r243, -128;
	shr.u32 	%r245, %r244, 5;
	mul.wide.u32 	%rd90, %r245, 4;
	sub.s64 	%rd18, %rd3, %rd90;
	ld.local.u32 	%r723, [%rd18+24];
	ld.local.u32 	%r724, [%rd18+20];
	setp.eq.s32 	%p9, %r13, 0;
	@%p9 bra 	$L__BB0_8;
	shf.l.wrap.b32 	%r723, %r724, %r723, %r13;
	ld.local.u32 	%r246, [%rd18+16];
	shf.l.wrap.b32 	%r724, %r246, %r724, %r13;
$L__BB0_8:
	shr.u32 	%r247, %r723, 30;
	shf.l.wrap.b32 	%r248, %r724, %r723, 2;
	shl.b32 	%r249, %r724, 2;
	shr.u32 	%r250, %r248, 31;
	add.s32 	%r251, %r250, %r247;
	neg.s32 	%r252, %r251;
	setp.lt.s32 	%p10, %r9, 0;
	selp.b32 	%r725, %r252, %r251, %p10;
	xor.b32  	%r253, %r248, %r9;
	shr.s32 	%r254, %r248, 31;
	xor.b32  	%r255, %r254, %r248;
	xor.b32  	%r256, %r254, %r249;
	cvt.u64.u32 	%rd91, %r255;
	shl.b64 	%rd92, %rd91, 32;
	cvt.u64.u32 	%rd93, %r256;
	or.b64  	%rd94, %rd92, %rd93;
	cvt.rn.f64.s64 	%fd29, %rd94;
	mul.f64 	%fd30, %fd29, 0d3BF921FB54442D19;
	cvt.rn.f32.f64 	%f93, %fd30;
	neg.f32 	%f94, %f93;
	setp.lt.s32 	%p11, %r253, 0;
	selp.f32 	%f436, %f94, %f93, %p11;
$L__BB0_9:
	setp.ltu.f32 	%p12, %f8, 0f47CE4780;
	mul.rn.f32 	%f96, %f436, %f436;
	and.b32  	%r258, %r725, 1;
	setp.eq.b32 	%p13, %r258, 1;
	selp.f32 	%f97, 0f3F800000, %f436, %p13;
	fma.rn.f32 	%f98, %f96, %f97, 0f00000000;
	fma.rn.f32 	%f99, %f96, 0f37CBAC00, 0fBAB607ED;
	selp.f32 	%f100, %f99, 0fB94D4153, %p13;
	selp.f32 	%f101, 0f3D2AAABB, 0f3C0885E4, %p13;
	fma.rn.f32 	%f102, %f100, %f96, %f101;
	selp.f32 	%f103, 0fBEFFFFFF, 0fBE2AAAA8, %p13;
	fma.rn.f32 	%f104, %f102, %f96, %f103;
	fma.rn.f32 	%f105, %f104, %f98, %f97;
	and.b32  	%r259, %r725, 2;
	setp.eq.s32 	%p14, %r259, 0;
	mov.f32 	%f106, 0f00000000;
	sub.f32 	%f107, %f106, %f105;
	selp.f32 	%f108, %f105, %f107, %p14;
	cvt.rn.f32.s32 	%f12, %r225;
	mul.f32 	%f109, %f108, %f12;
	sub.f32 	%f13, %f1, %f109;
	mov.u32 	%r729, %r795;
	mov.f32 	%f437, %f456;
	@%p12 bra 	$L__BB0_17;
	setp.neu.f32 	%p15, %f8, 0f7F800000;
	@%p15 bra 	$L__BB0_12;
	mov.f32 	%f112, 0f00000000;
	mul.rn.f32 	%f437, %f6, %f112;
	mov.b32 	%r729, 0;
	bra.uni 	$L__BB0_17;
$L__BB0_12:
	mov.b32 	%r22, %f6;
	shl.b32 	%r261, %r22, 8;
	or.b32  	%r23, %r261, -2147483648;
	mov.b64 	%rd314, 0;
	mov.b32 	%r726, 0;
$L__BB0_13:
	.pragma "nounroll";
	mul.wide.u32 	%rd96, %r726, 4;
	mov.u64 	%rd97, __cudart_i2opi_f;
	add.s64 	%rd98, %rd97, %rd96;
	ld.global.nc.u32 	%r262, [%rd98];
	mad.wide.u32 	%rd99, %r262, %r23, %rd314;
	shr.u64 	%rd314, %rd99, 32;
	add.s64 	%rd100, %rd10, %rd96;
	st.local.u32 	[%rd100], %rd99;
	add.s32 	%r726, %r726, 1;
	setp.ne.s32 	%p16, %r726, 6;
	@%p16 bra 	$L__BB0_13;
	shr.u32 	%r263, %r22, 23;
	st.local.u32 	[%rd10+24], %rd314;
	and.b32  	%r26, %r263, 31;
	and.b32  	%r264, %r263, 224;
	add.s32 	%r265, %r264, -128;
	shr.u32 	%r266, %r265, 5;
	mul.wide.u32 	%rd101, %r266, 4;
	sub.s64 	%rd21, %rd10, %rd101;
	ld.local.u32 	%r727, [%rd21+24];
	ld.local.u32 	%r728, [%rd21+20];
	setp.eq.s32 	%p17, %r26, 0;
	@%p17 bra 	$L__BB0_16;
	shf.l.wrap.b32 	%r727, %r728, %r727, %r26;
	ld.local.u32 	%r267, [%rd21+16];
	shf.l.wrap.b32 	%r728, %r267, %r728, %r26;
$L__BB0_16:
	shr.u32 	%r268, %r727, 30;
	shf.l.wrap.b32 	%r269, %r728, %r727, 2;
	shl.b32 	%r270, %r728, 2;
	shr.u32 	%r271, %r269, 31;
	add.s32 	%r272, %r271, %r268;
	neg.s32 	%r273, %r272;
	setp.lt.s32 	%p18, %r22, 0;
	selp.b32 	%r729, %r273, %r272, %p18;
	xor.b32  	%r274, %r269, %r22;
	shr.s32 	%r275, %r269, 31;
	xor.b32  	%r276, %r275, %r269;
	xor.b32  	%r277, %r275, %r270;
	cvt.u64.u32 	%rd102, %r276;
	shl.b64 	%rd103, %rd102, 32;
	cvt.u64.u32 	%rd104, %r277;
	or.b64  	%rd105, %rd103, %rd104;
	cvt.rn.f64.s64 	%fd31, %rd105;
	mul.f64 	%fd32, %fd31, 0d3BF921FB54442D19;
	cvt.rn.f32.f64 	%f110, %fd32;
	neg.f32 	%f111, %f110;
	setp.lt.s32 	%p19, %r274, 0;
	selp.f32 	%f437, %f111, %f110, %p19;
$L__BB0_17:
	setp.ltu.f32 	%p20, %f8, 0f47CE4780;
	add.s32 	%r279, %r729, 1;
	mul.rn.f32 	%f113, %f437, %f437;
	and.b32  	%r280, %r729, 1;
	setp.eq.b32 	%p21, %r280, 1;
	selp.f32 	%f114, %f437, 0f3F800000, %p21;
	fma.rn.f32 	%f115, %f113, %f114, 0f00000000;
	fma.rn.f32 	%f116, %f113, 0f37CBAC00, 0fBAB607ED;
	selp.f32 	%f117, 0fB94D4153, %f116, %p21;
	selp.f32 	%f118, 0f3C0885E4, 0f3D2AAABB, %p21;
	fma.rn.f32 	%f119, %f117, %f113, %f118;
	selp.f32 	%f120, 0fBE2AAAA8, 0fBEFFFFFF, %p21;
	fma.rn.f32 	%f121, %f119, %f113, %f120;
	fma.rn.f32 	%f122, %f121, %f115, %f114;
	and.b32  	%r281, %r279, 2;
	setp.eq.s32 	%p22, %r281, 0;
	mov.f32 	%f123, 0f00000000;
	sub.f32 	%f124, %f123, %f122;
	selp.f32 	%f125, %f122, %f124, %p22;
	fma.rn.f32 	%f17, %f125, %f12, %f2;
	mov.u32 	%r733, %r795;
	mov.f32 	%f438, %f456;
	@%p20 bra 	$L__BB0_25;
	setp.neu.f32 	%p23, %f8, 0f7F800000;
	@%p23 bra 	$L__BB0_20;
	mov.f32 	%f128, 0f00000000;
	mul.rn.f32 	%f438, %f6, %f128;
	mov.b32 	%r733, 0;
	bra.uni 	$L__BB0_25;
$L__BB0_20:
	mov.b32 	%r35, %f6;
	shl.b32 	%r283, %r35, 8;
	or.b32  	%r36, %r283, -2147483648;
	mov.b64 	%rd315, 0;
	mov.b32 	%r730, 0;
$L__BB0_21:
	.pragma "nounroll";
	mul.wide.u32 	%rd107, %r730, 4;
	mov.u64 	%rd108, __cudart_i2opi_f;
	add.s64 	%rd109, %rd108, %rd107;
	ld.global.nc.u32 	%r284, [%rd109];
	mad.wide.u32 	%rd110, %r284, %r36, %rd315;
	shr.u64 	%rd315, %rd110, 32;
	add.s64 	%rd111, %rd9, %rd107;
	st.local.u32 	[%rd111], %rd110;
	add.s32 	%r730, %r730, 1;
	setp.ne.s32 	%p24, %r730, 6;
	@%p24 bra 	$L__BB0_21;
	shr.u32 	%r285, %r35, 23;
	st.local.u32 	[%rd9+24], %rd315;
	and.b32  	%r39, %r285, 31;
	and.b32  	%r286, %r285, 224;
	add.s32 	%r287, %r286, -128;
	shr.u32 	%r288, %r287, 5;
	mul.wide.u32 	%rd112, %r288, 4;
	sub.s64 	%rd24, %rd9, %rd112;
	ld.local.u32 	%r731, [%rd24+24];
	ld.local.u32 	%r732, [%rd24+20];
	setp.eq.s32 	%p25, %r39, 0;
	@%p25 bra 	$L__BB0_24;
	shf.l.wrap.b32 	%r731, %r732, %r731, %r39;
	ld.local.u32 	%r289, [%rd24+16];
	shf.l.wrap.b32 	%r732, %r289, %r732, %r39;
$L__BB0_24:
	shr.u32 	%r290, %r731, 30;
	shf.l.wrap.b32 	%r291, %r732, %r731, 2;
	shl.b32 	%r292, %r732, 2;
	shr.u32 	%r293, %r291, 31;
	add.s32 	%r294, %r293, %r290;
	neg.s32 	%r295, %r294;
	setp.lt.s32 	%p26, %r35, 0;
	selp.b32 	%r733, %r295, %r294, %p26;
	xor.b32  	%r296, %r291, %r35;
	shr.s32 	%r297, %r291, 31;
	xor.b32  	%r298, %r297, %r291;
	xor.b32  	%r299, %r297, %r292;
	cvt.u64.u32 	%rd113, %r298;
	shl.b64 	%rd114, %rd113, 32;
	cvt.u64.u32 	%rd115, %r299;
	or.b64  	%rd116, %rd114, %rd115;
	cvt.rn.f64.s64 	%fd33, %rd116;
	mul.f64 	%fd34, %fd33, 0d3BF921FB54442D19;
	cvt.rn.f32.f64 	%f126, %fd34;
	neg.f32 	%f127, %f126;
	setp.lt.s32 	%p27, %r296, 0;
	selp.f32 	%f438, %f127, %f126, %p27;
$L__BB0_25:
	setp.ltu.f32 	%p28, %f8, 0f47CE4780;
	mul.rn.f32 	%f129, %f438, %f438;
	and.b32  	%r301, %r733, 1;
	setp.eq.b32 	%p29, %r301, 1;
	selp.f32 	%f130, 0f3F800000, %f438, %p29;
	fma.rn.f32 	%f131, %f129, %f130, 0f00000000;
	fma.rn.f32 	%f132, %f129, 0f37CBAC00, 0fBAB607ED;
	selp.f32 	%f133, %f132, 0fB94D4153, %p29;
	selp.f32 	%f134, 0f3D2AAABB, 0f3C0885E4, %p29;
	fma.rn.f32 	%f135, %f133, %f129, %f134;
	selp.f32 	%f136, 0fBEFFFFFF, 0fBE2AAAA8, %p29;
	fma.rn.f32 	%f137, %f135, %f129, %f136;
	fma.rn.f32 	%f138, %f137, %f131, %f130;
	and.b32  	%r302, %r733, 2;
	setp.eq.s32 	%p30, %r302, 0;
	mov.f32 	%f139, 0f00000000;
	sub.f32 	%f140, %f139, %f138;
	selp.f32 	%f141, %f138, %f140, %p30;
	fma.rn.f32 	%f21, %f141, %f3, %f17;
	mov.u32 	%r737, %r795;
	mov.f32 	%f439, %f456;
	@%p28 bra 	$L__BB0_33;
	setp.neu.f32 	%p31, %f8, 0f7F800000;
	@%p31 bra 	$L__BB0_28;
	mov.f32 	%f144, 0f00000000;
	mul.rn.f32 	%f439, %f6, %f144;
	mov.b32 	%r737, 0;
	bra.uni 	$L__BB0_33;
$L__BB0_28:
	mov.b32 	%r48, %f6;
	shl.b32 	%r304, %r48, 8;
	or.b32  	%r49, %r304, -2147483648;
	mov.b64 	%rd316, 0;
	mov.b32 	%r734, 0;
$L__BB0_29:
	.pragma "nounroll";
	mul.wide.u32 	%rd118, %r734, 4;
	mov.u64 	%rd119, __cudart_i2opi_f;
	add.s64 	%rd120, %rd119, %rd118;
	ld.global.nc.u32 	%r305, [%rd120];
	mad.wide.u32 	%rd121, %r305, %r49, %rd316;
	shr.u64 	%rd316, %rd121, 32;
	add.s64 	%rd122, %rd8, %rd118;
	st.local.u32 	[%rd122], %rd121;
	add.s32 	%r734, %r734, 1;
	setp.ne.s32 	%p32, %r734, 6;
	@%p32 bra 	$L__BB0_29;
	shr.u32 	%r306, %r48, 23;
	st.local.u32 	[%rd8+24], %rd316;
	and.b32  	%r52, %r306, 31;
	and.b32  	%r307, %r306, 224;
	add.s32 	%r308, %r307, -128;
	shr.u32 	%r309, %r308, 5;
	mul.wide.u32 	%rd123, %r309, 4;
	sub.s64 	%rd27, %rd8, %rd123;
	ld.local.u32 	%r735, [%rd27+24];
	ld.local.u32 	%r736, [%rd27+20];
	setp.eq.s32 	%p33, %r52, 0;
	@%p33 bra 	$L__BB0_32;
	shf.l.wrap.b32 	%r735, %r736, %r735, %r52;
	ld.local.u32 	%r310, [%rd27+16];
	shf.l.wrap.b32 	%r736, %r310, %r736, %r52;
$L__BB0_32:
	shr.u32 	%r311, %r735, 30;
	shf.l.wrap.b32 	%r312, %r736, %r735, 2;
	shl.b32 	%r313, %r736, 2;
	shr.u32 	%r314, %r312, 31;
	add.s32 	%r315, %r314, %r311;
	neg.s32 	%r316, %r315;
	setp.lt.s32 	%p34, %r48, 0;
	selp.b32 	%r737, %r316, %r315, %p34;
	xor.b32  	%r317, %r312, %r48;
	shr.s32 	%r318, %r312, 31;
	xor.b32  	%r319, %r318, %r312;
	xor.b32  	%r320, %r318, %r313;
	cvt.u64.u32 	%rd124, %r319;
	shl.b64 	%rd125, %rd124, 32;
	cvt.u64.u32 	%rd126, %r320;
	or.b64  	%rd127, %rd125, %rd126;
	cvt.rn.f64.s64 	%fd35, %rd127;
	mul.f64 	%fd36, %fd35, 0d3BF921FB54442D19;
	cvt.rn.f32.f64 	%f142, %fd36;
	neg.f32 	%f143, %f142;
	setp.lt.s32 	%p35, %r317, 0;
	selp.f32 	%f439, %f143, %f142, %p35;
$L__BB0_33:
	ld.param.f64 	%fd102, [_Z12checkGeneralPiS_S_iiiiiddfPf_param_9];
	ld.param.u32 	%r720, [_Z12checkGeneralPiS_S_iiiiiddfPf_param_7];
	ld.param.u64 	%rd309, [_Z12checkGeneralPiS_S_iiiiiddfPf_param_2];
	cvt.rzi.s32.f32 	%r322, %f21;
	add.s32 	%r323, %r737, 1;
	mul.rn.f32 	%f145, %f439, %f439;
	and.b32  	%r324, %r737, 1;
	setp.eq.b32 	%p36, %r324, 1;
	selp.f32 	%f146, %f439, 0f3F800000, %p36;
	fma.rn.f32 	%f147, %f145, %f146, 0f00000000;
	fma.rn.f32 	%f148, %f145, 0f37CBAC00, 0fBAB607ED;
	selp.f32 	%f149, 0fB94D4153, %f148, %p36;
	selp.f32 	%f150, 0f3C0885E4, 0f3D2AAABB, %p36;
	fma.rn.f32 	%f151, %f149, %f145, %f150;
	selp.f32 	%f152, 0fBE2AAAA8, 0fBEFFFFFF, %p36;
	fma.rn.f32 	%f153, %f151, %f145, %f152;
	fma.rn.f32 	%f154, %f153, %f147, %f146;
	and.b32  	%r325, %r323, 2;
	setp.eq.s32 	%p37, %r325, 0;
	mov.f32 	%f155, 0f00000000;
	sub.f32 	%f156, %f155, %f154;
	selp.f32 	%f157, %f154, %f156, %p37;
	fma.rn.f32 	%f158, %f157, %f3, %f1;
	cvt.rzi.s32.f32 	%r326, %f158;
	cvt.rzi.s32.f32 	%r327, %f13;
	mul.lo.s32 	%r328, %r327, %r223;
	add.s32 	%r329, %r328, %r2;
	cvta.to.global.u64 	%rd128, %rd309;
	mul.wide.s32 	%rd129, %r329, 4;
	add.s64 	%rd130, %rd128, %rd129;
	ld.global.u32 	%r330, [%rd130];
	mul.lo.s32 	%r331, %r326, %r223;
	add.s32 	%r332, %r331, %r322;
	mul.wide.s32 	%rd131, %r332, 4;
	add.s64 	%rd132, %rd128, %rd131;
	ld.global.u32 	%r333, [%rd132];
	add.s32 	%r334, %r322, %r328;
	mul.wide.s32 	%rd133, %r334, 4;
	add.s64 	%rd134, %rd128, %rd133;
	ld.global.u32 	%r335, [%rd134];
	add.s32 	%r336, %r331, %r2;
	mul.wide.s32 	%rd135, %r336, 4;
	add.s64 	%rd136, %rd128, %rd135;
	ld.global.u32 	%r337, [%rd136];
	add.s32 	%r338, %r330, %r333;
	sub.s32 	%r339, %r720, %r338;
	add.s32 	%r340, %r339, %r335;
	add.s32 	%r341, %r340, %r337;
	abs.s32 	%r342, %r341;
	add.u64 	%rd137, %SP, 40;
	add.u64 	%rd138, %SPL, 40;
	st.local.v2.u32 	[%rd138], {%r1, %r2};
	st.local.u32 	[%rd138+8], %r342;
	mov.u64 	%rd139, $str;
	cvta.global.u64 	%rd140, %rd139;
	{ // callseq 0, 0
	.param .b64 param0;
	st.param.b64 	[param0], %rd140;
	.param .b64 param1;
	st.param.b64 	[param1], %rd137;
	.param .b32 retval0;
	call.uni (retval0), 
	vprintf, 
	(
	param0, 
	param1
	);
	ld.param.b32 	%r343, [retval0];
	} // callseq 0
	cvt.rn.f64.s32 	%fd37, %r342;
	setp.ltu.f64 	%p38, %fd102, %fd37;
	mov.f64 	%fd105, 0d0000000000000000;
	@%p38 bra 	$L__BB0_151;
	setp.lt.s32 	%p39, %r224, 1;
	@%p39 bra 	$L__BB0_133;
	setp.lt.s32 	%p40, %r225, 1;
	mov.b32 	%r61, %f6;
	shr.u32 	%r345, %r61, 23;
	and.b32  	%r346, %r345, 224;
	add.s32 	%r347, %r346, -128;
	shl.b32 	%r348, %r61, 8;
	or.b32  	%r62, %r348, -2147483648;
	shr.u32 	%r349, %r347, 5;
	and.b32  	%r63, %r345, 31;
	cvt.u64.u32 	%rd141, %r349;
	neg.s64 	%rd28, %rd141;
	sub.s32 	%r64, 32, %r63;
	@%p40 bra 	$L__BB0_133;
	shl.b64 	%rd142, %rd28, 2;
	add.s64 	%rd29, %rd7, %rd142;
	add.s64 	%rd30, %rd6, %rd142;
	add.s64 	%rd31, %rd5, %rd142;
	add.s64 	%rd32, %rd4, %rd142;
	setp.ltu.f32 	%p41, %f8, 0f47CE4780;
	mov.f32 	%f159, 0f00000000;
	mul.rn.f32 	%f160, %f6, %f159;
	setp.eq.f32 	%p42, %f8, 0f7F800000;
	or.pred  	%p2, %p41, %p42;
	selp.b32 	%r65, %r795, 0, %p41;
	selp.f32 	%f25, %f456, %f160, %p41;
	mov.f64 	%fd105, 0d0000000000000000;
	mov.b32 	%r738, 0;
$L__BB0_37:
	cvt.rn.f32.u32 	%f26, %r738;
	mul.lo.s32 	%r67, %r738, %r225;
	mov.b32 	%r739, 0;
$L__BB0_38:
	cvt.rn.f32.u32 	%f27, %r739;
	mov.u32 	%r743, %r65;
	mov.f32 	%f440, %f25;
	@%p2 bra 	$L__BB0_44;
	mov.b64 	%rd317, 0;
	mov.b32 	%r740, 0;
$L__BB0_40:
	.pragma "nounroll";
	mul.wide.u32 	%rd144, %r740, 4;
	mov.u64 	%rd145, __cudart_i2opi_f;
	add.s64 	%rd146, %rd145, %rd144;
	ld.global.nc.u32 	%r353, [%rd146];
	mad.wide.u32 	%rd147, %r353, %r62, %rd317;
	shr.u64 	%rd317, %rd147, 32;
	add.s64 	%rd148, %rd7, %rd144;
	st.local.u32 	[%rd148], %rd147;
	add.s32 	%r740, %r740, 1;
	setp.ne.s32 	%p43, %r740, 6;
	@%p43 bra 	$L__BB0_40;
	setp.eq.s32 	%p44, %r63, 0;
	st.local.u32 	[%rd7+24], %rd317;
	ld.local.u32 	%r741, [%rd29+24];
	ld.local.u32 	%r742, [%rd29+20];
	@%p44 bra 	$L__BB0_43;
	shl.b32 	%r354, %r741, %r63;
	shr.u32 	%r355, %r742, %r64;
	add.s32 	%r741, %r355, %r354;
	shl.b32 	%r356, %r742, %r63;
	ld.local.u32 	%r357, [%rd29+16];
	shr.u32 	%r358, %r357, %r64;
	add.s32 	%r742, %r358, %r356;
$L__BB0_43:
	setp.lt.s32 	%p45, %r61, 0;
	shr.u32 	%r359, %r741, 30;
	shf.l.wrap.b32 	%r360, %r742, %r741, 2;
	shl.b32 	%r361, %r742, 2;
	shr.u32 	%r362, %r360, 31;
	add.s32 	%r363, %r362, %r359;
	neg.s32 	%r364, %r363;
	selp.b32 	%r743, %r364, %r363, %p45;
	xor.b32  	%r365, %r360, %r61;
	shr.s32 	%r366, %r360, 31;
	xor.b32  	%r367, %r366, %r360;
	xor.b32  	%r368, %r366, %r361;
	cvt.u64.u32 	%rd149, %r367;
	shl.b64 	%rd150, %rd149, 32;
	cvt.u64.u32 	%rd151, %r368;
	or.b64  	%rd152, %rd150, %rd151;
	cvt.rn.f64.s64 	%fd41, %rd152;
	mul.f64 	%fd42, %fd41, 0d3BF921FB54442D19;
	cvt.rn.f32.f64 	%f161, %fd42;
	neg.f32 	%f162, %f161;
	setp.lt.s32 	%p46, %r365, 0;
	selp.f32 	%f440, %f162, %f161, %p46;
$L__BB0_44:
	add.s32 	%r369, %r743, 1;
	mul.rn.f32 	%f163, %f440, %f440;
	and.b32  	%r370, %r743, 1;
	setp.eq.b32 	%p47, %r370, 1;
	selp.f32 	%f164, %f440, 0f3F800000, %p47;
	fma.rn.f32 	%f165, %f163, %f164, 0f00000000;
	fma.rn.f32 	%f166, %f163, 0f37CBAC00, 0fBAB607ED;
	selp.f32 	%f167, 0fB94D4153, %f166, %p47;
	selp.f32 	%f168, 0f3C0885E4, 0f3D2AAABB, %p47;
	fma.rn.f32 	%f169, %f167, %f163, %f168;
	selp.f32 	%f170, 0fBE2AAAA8, 0fBEFFFFFF, %p47;
	fma.rn.f32 	%f171, %f169, %f163, %f170;
	fma.rn.f32 	%f172, %f171, %f165, %f164;
	and.b32  	%r371, %r369, 2;
	setp.eq.s32 	%p48, %r371, 0;
	mov.f32 	%f173, 0f00000000;
	sub.f32 	%f174, %f173, %f172;
	selp.f32 	%f175, %f172, %f174, %p48;
	fma.rn.f32 	%f30, %f175, %f26, %f1;
	mov.u32 	%r747, %r65;
	mov.f32 	%f441, %f25;
	@%p2 bra 	$L__BB0_50;
	mov.b64 	%rd318, 0;
	mov.b32 	%r744, 0;
$L__BB0_46:
	.pragma "nounroll";
	mul.wide.u32 	%rd154, %r744, 4;
	mov.u64 	%rd155, __cudart_i2opi_f;
	add.s64 	%rd156, %rd155, %rd154;
	ld.global.nc.u32 	%r373, [%rd156];
	mad.wide.u32 	%rd157, %r373, %r62, %rd318;
	shr.u64 	%rd318, %rd157, 32;
	add.s64 	%rd158, %rd6, %rd154;
	st.local.u32 	[%rd158], %rd157;
	add.s32 	%r744, %r744, 1;
	setp.ne.s32 	%p49, %r744, 6;
	@%p49 bra 	$L__BB0_46;
	setp.eq.s32 	%p50, %r63, 0;
	st.local.u32 	[%rd6+24], %rd318;
	ld.local.u32 	%r745, [%rd30+24];
	ld.local.u32 	%r746, [%rd30+20];
	@%p50 bra 	$L__BB0_49;
	shl.b32 	%r374, %r745, %r63;
	shr.u32 	%r375, %r746, %r64;
	add.s32 	%r745, %r375, %r374;
	shl.b32 	%r376, %r746, %r63;
	ld.local.u32 	%r377, [%rd30+16];
	shr.u32 	%r378, %r377, %r64;
	add.s32 	%r746, %r378, %r376;
$L__BB0_49:
	setp.lt.s32 	%p51, %r61, 0;
	shr.u32 	%r379, %r745, 30;
	shf.l.wrap.b32 	%r380, %r746, %r745, 2;
	shl.b32 	%r381, %r746, 2;
	shr.u32 	%r382, %r380, 31;
	add.s32 	%r383, %r382, %r379;
	neg.s32 	%r384, %r383;
	selp.b32 	%r747, %r384, %r383, %p51;
	xor.b32  	%r385, %r380, %r61;
	shr.s32 	%r386, %r380, 31;
	xor.b32  	%r387, %r386, %r380;
	xor.b32  	%r388, %r386, %r381;
	cvt.u64.u32 	%rd159, %r387;
	shl.b64 	%rd160, %rd159, 32;
	cvt.u64.u32 	%rd161, %r388;
	or.b64  	%rd162, %rd160, %rd161;
	cvt.rn.f64.s64 	%fd43, %rd162;
	mul.f64 	%fd44, %fd43, 0d3BF921FB54442D19;
	cvt.rn.f32.f64 	%f176, %fd44;
	neg.f32 	%f177, %f176;
	setp.lt.s32 	%p52, %r385, 0;
	selp.f32 	%f441, %f177, %f176, %p52;
$L__BB0_50:
	mul.rn.f32 	%f178, %f441, %f441;
	and.b32  	%r389, %r747, 1;
	setp.eq.b32 	%p53, %r389, 1;
	selp.f32 	%f179, 0f3F800000, %f441, %p53;
	fma.rn.f32 	%f180, %f178, %f179, 0f00000000;
	fma.rn.f32 	%f181, %f178, 0f37CBAC00, 0fBAB607ED;
	selp.f32 	%f182, %f181, 0fB94D4153, %p53;
	selp.f32 	%f183, 0f3D2AAABB, 0f3C0885E4, %p53;
	fma.rn.f32 	%f184, %f182, %f178, %f183;
	selp.f32 	%f185, 0fBEFFFFFF, 0fBE2AAAA8, %p53;
	fma.rn.f32 	%f186, %f184, %f178, %f185;
	fma.rn.f32 	%f187, %f186, %f180, %f179;
	and.b32  	%r390, %r747, 2;
	setp.eq.s32 	%p54, %r390, 0;
	mov.f32 	%f188, 0f00000000;
	sub.f32 	%f189, %f188, %f187;
	selp.f32 	%f190, %f187, %f189, %p54;
	mul.f32 	%f191, %f190, %f27;
	sub.f32 	%f33, %f30, %f191;
	mov.u32 	%r751, %r65;
	mov.f32 	%f442, %f25;
	@%p2 bra 	$L__BB0_56;
	mov.b64 	%rd319, 0;
	mov.b32 	%r748, 0;
$L__BB0_52:
	.pragma "nounroll";
	mul.wide.u32 	%rd164, %r748, 4;
	mov.u64 	%rd165, __cudart_i2opi_f;
	add.s64 	%rd166, %rd165, %rd164;
	ld.global.nc.u32 	%r392, [%rd166];
	mad.wide.u32 	%rd167, %r392, %r62, %rd319;
	shr.u64 	%rd319, %rd167, 32;
	add.s64 	%rd168, %rd5, %rd164;
	st.local.u32 	[%rd168], %rd167;
	add.s32 	%r748, %r748, 1;
	setp.ne.s32 	%p55, %r748, 6;
	@%p55 bra 	$L__BB0_52;
	setp.eq.s32 	%p56, %r63, 0;
	st.local.u32 	[%rd5+24], %rd319;
	ld.local.u32 	%r749, [%rd31+24];
	ld.local.u32 	%r750, [%rd31+20];
	@%p56 bra 	$L__BB0_55;
	shl.b32 	%r393, %r749, %r63;
	shr.u32 	%r394, %r750, %r64;
	add.s32 	%r749, %r394, %r393;
	shl.b32 	%r395, %r750, %r63;
	ld.local.u32 	%r396, [%rd31+16];
	shr.u32 	%r397, %r396, %r64;
	add.s32 	%r750, %r397, %r395;
$L__BB0_55:
	setp.lt.s32 	%p57, %r61, 0;
	shr.u32 	%r398, %r749, 30;
	shf.l.wrap.b32 	%r399, %r750, %r749, 2;
	shl.b32 	%r400, %r750, 2;
	shr.u32 	%r401, %r399, 31;
	add.s32 	%r402, %r401, %r398;
	neg.s32 	%r403, %r402;
	selp.b32 	%r751, %r403, %r402, %p57;
	xor.b32  	%r404, %r399, %r61;
	shr.s32 	%r405, %r399, 31;
	xor.b32  	%r406, %r405, %r399;
	xor.b32  	%r407, %r405, %r400;
	cvt.u64.u32 	%rd169, %r406;
	shl.b64 	%rd170, %rd169, 32;
	cvt.u64.u32 	%rd171, %r407;
	or.b64  	%rd172, %rd170, %rd171;
	cvt.rn.f64.s64 	%fd45, %rd172;
	mul.f64 	%fd46, %fd45, 0d3BF921FB54442D19;
	cvt.rn.f32.f64 	%f192, %fd46;
	neg.f32 	%f193, %f192;
	setp.lt.s32 	%p58, %r404, 0;
	selp.f32 	%f442, %f193, %f192, %p58;
$L__BB0_56:
	mul.rn.f32 	%f194, %f442, %f442;
	and.b32  	%r408, %r751, 1;
	setp.eq.b32 	%p59, %r408, 1;
	selp.f32 	%f195, 0f3F800000, %f442, %p59;
	fma.rn.f32 	%f196, %f194, %f195, 0f00000000;
	fma.rn.f32 	%f197, %f194, 0f37CBAC00, 0fBAB607ED;
	selp.f32 	%f198, %f197, 0fB94D4153, %p59;
	selp.f32 	%f199, 0f3D2AAABB, 0f3C0885E4, %p59;
	fma.rn.f32 	%f200, %f198, %f194, %f199;
	selp.f32 	%f201, 0fBEFFFFFF, 0fBE2AAAA8, %p59;
	fma.rn.f32 	%f202, %f200, %f194, %f201;
	fma.rn.f32 	%f203, %f202, %f196, %f195;
	and.b32  	%r409, %r751, 2;
	setp.eq.s32 	%p60, %r409, 0;
	mov.f32 	%f204, 0f00000000;
	sub.f32 	%f205, %f204, %f203;
	selp.f32 	%f206, %f203, %f205, %p60;
	fma.rn.f32 	%f36, %f206, %f26, %f2;
	mov.u32 	%r755, %r65;
	mov.f32 	%f443, %f25;
	@%p2 bra 	$L__BB0_62;
	mov.b64 	%rd320, 0;
	mov.b32 	%r752, 0;
$L__BB0_58:
	.pragma "nounroll";
	mul.wide.u32 	%rd174, %r752, 4;
	mov.u64 	%rd175, __cudart_i2opi_f;
	add.s64 	%rd176, %rd175, %rd174;
	ld.global.nc.u32 	%r411, [%rd176];
	mad.wide.u32 	%rd177, %r411, %r62, %rd320;
	shr.u64 	%rd320, %rd177, 32;
	add.s64 	%rd178, %rd4, %rd174;
	st.local.u32 	[%rd178], %rd177;
	add.s32 	%r752, %r752, 1;
	setp.ne.s32 	%p61, %r752, 6;
	@%p61 bra 	$L__BB0_58;
	setp.eq.s32 	%p62, %r63, 0;
	st.local.u32 	[%rd4+24], %rd320;
	ld.local.u32 	%r753, [%rd32+24];
	ld.local.u32 	%r754, [%rd32+20];
	@%p62 bra 	$L__BB0_61;
	shl.b32 	%r412, %r753, %r63;
	shr.u32 	%r413, %r754, %r64;
	add.s32 	%r753, %r413, %r412;
	shl.b32 	%r414, %r754, %r63;
	ld.local.u32 	%r415, [%rd32+16];
	shr.u32 	%r416, %r415, %r64;
	add.s32 	%r754, %r416, %r414;
$L__BB0_61:
	setp.lt.s32 	%p63, %r61, 0;
	shr.u32 	%r417, %r753, 30;
	shf.l.wrap.b32 	%r418, %r754, %r753, 2;
	shl.b32 	%r419, %r754, 2;
	shr.u32 	%r420, %r418, 31;
	add.s32 	%r421, %r420, %r417;
	neg.s32 	%r422, %r421;
	selp.b32 	%r755, %r422, %r421, %p63;
	xor.b32  	%r423, %r418, %r61;
	shr.s32 	%r424, %r418, 31;
	xor.b32  	%r425, %r424, %r418;
	xor.b32  	%r426, %r424, %r419;
	cvt.u64.u32 	%rd179, %r425;
	shl.b64 	%rd180, %rd179, 32;
	cvt.u64.u32 	%rd181, %r426;
	or.b64  	%rd182, %rd180, %rd181;
	cvt.rn.f64.s64 	%fd47, %rd182;
	mul.f64 	%fd48, %fd47, 0d3BF921FB54442D19;
	cvt.rn.f32.f64 	%f207, %fd48;
	neg.f32 	%f208, %f207;
	setp.lt.s32 	%p64, %r423, 0;
	selp.f32 	%f443, %f208, %f207, %p64;
$L__BB0_62:
	add.s32 	%r427, %r755, 1;
	mul.rn.f32 	%f210, %f443, %f443;
	and.b32  	%r428, %r755, 1;
	setp.eq.b32 	%p65, %r428, 1;
	selp.f32 	%f211, %f443, 0f3F800000, %p65;
	fma.rn.f32 	%f212, %f210, %f211, 0f00000000;
	fma.rn.f32 	%f213, %f210, 0f37CBAC00, 0fBAB607ED;
	selp.f32 	%f214, 0fB94D4153, %f213, %p65;
	selp.f32 	%f215, 0f3C0885E4, 0f3D2AAABB, %p65;
	fma.rn.f32 	%f216, %f214, %f210, %f215;
	selp.f32 	%f217, 0fBE2AAAA8, 0fBEFFFFFF, %p65;
	fma.rn.f32 	%f218, %f216, %f210, %f217;
	fma.rn.f32 	%f219, %f218, %f212, %f211;
	and.b32  	%r429, %r427, 2;
	setp.eq.s32 	%p66, %r429, 0;
	mov.f32 	%f444, 0f00000000;
	sub.f32 	%f220, %f444, %f219;
	selp.f32 	%f221, %f219, %f220, %p66;
	fma.rn.f32 	%f39, %f221, %f27, %f36;
	setp.geu.f32 	%p67, %f33, 0f00000000;
	cvt.rpi.f32.f32 	%f40, %f33;
	setp.ltu.f32 	%p68, %f40, %f4;
	and.pred  	%p69, %p67, %p68;
	setp.geu.f32 	%p70, %f39, 0f00000000;
	cvt.rpi.f32.f32 	%f41, %f39;
	setp.ltu.f32 	%p71, %f41, %f5;
	and.pred  	%p72, %p70, %p71;
	and.pred  	%p74, %p69, %p72;
	not.pred 	%p75, %p74;
	@%p75 bra 	$L__BB0_64;
	cvt.rmi.f32.f32 	%f222, %f33;
	cvt.rzi.s32.f32 	%r430, %f222;
	cvt.rn.f32.s32 	%f223, %r430;
	sub.f32 	%f224, %f33, %f223;
	cvt.rmi.f32.f32 	%f225, %f39;
	cvt.rzi.s32.f32 	%r431, %f225;
	cvt.rn.f32.s32 	%f226, %r431;
	sub.f32 	%f227, %f39, %f226;
	mul.lo.s32 	%r432, %r430, %r223;
	add.s32 	%r433, %r431, %r432;
	shl.b32 	%r434, %r433, 2;
	mul.wide.s32 	%rd183, %r434, 4;
	add.s64 	%rd184, %rd2, %rd183;
	ld.global.u32 	%r435, [%rd184];
	cvt.rzi.s32.f32 	%r436, %f41;
	add.s32 	%r437, %r436, %r432;
	shl.b32 	%r438, %r437, 2;
	mul.wide.s32 	%rd185, %r438, 4;
	add.s64 	%rd186, %rd2, %rd185;
	ld.global.u32 	%r439, [%rd186];
	cvt.rzi.s32.f32 	%r440, %f40;
	mul.lo.s32 	%r441, %r440, %r223;
	add.s32 	%r442, %r431, %r441;
	shl.b32 	%r443, %r442, 2;
	mul.wide.s32 	%rd187, %r443, 4;
	add.s64 	%rd188, %rd2, %rd187;
	ld.global.u32 	%r444, [%rd188];
	add.s32 	%r445, %r436, %r441;
	shl.b32 	%r446, %r445, 2;
	mul.wide.s32 	%rd189, %r446, 4;
	add.s64 	%rd190, %rd2, %rd189;
	ld.global.u32 	%r447, [%rd190];
	mov.f32 	%f228, 0f3F800000;
	sub.f32 	%f229, %f228, %f224;
	cvt.rn.f32.s32 	%f230, %r435;
	cvt.rn.f32.s32 	%f231, %r444;
	mul.f32 	%f232, %f224, %f231;
	fma.rn.f32 	%f233, %f229, %f230, %f232;
	sub.f32 	%f234, %f228, %f227;
	cvt.rn.f32.s32 	%f235, %r439;
	cvt.rn.f32.s32 	%f236, %r447;
	mul.f32 	%f237, %f224, %f236;
	fma.rn.f32 	%f238, %f229, %f235, %f237;
	mul.f32 	%f239, %f227, %f238;
	fma.rn.f32 	%f444, %f234, %f233, %f239;
$L__BB0_64:
	setp.lt.s32 	%p76, %r3, 0;
	setp.eq.s32 	%p77, %r4, 1062207488;
	add.s32 	%r448, %r739, %r67;
	shl.b32 	%r449, %r448, 2;
	mul.wide.u32 	%rd191, %r449, 4;
	add.s64 	%rd41, %rd1, %rd191;
	ld.global.u32 	%r450, [%rd41];
	cvt.rn.f32.s32 	%f240, %r450;
	sub.f32 	%f44, %f444, %f240;
	cvt.f64.f32 	%fd4, %f44;
	{
	.reg .b32 %temp; 
	mov.b64 	{%temp, %r109}, %fd4;
	}
	abs.f64 	%fd5, %fd4;
	{ // callseq 1, 0
	.param .b64 param0;
	st.param.f64 	[param0], %fd5;
	.param .b64 retval0;
	call.uni (retval0), 
	__internal_accurate_pow, 
	(
	param0
	);
	ld.param.f64 	%fd49, [retval0];
	} // callseq 1
	setp.lt.s32 	%p79, %r109, 0;
	neg.f64 	%fd51, %fd49;
	selp.f64 	%fd52, %fd51, %fd49, %p77;
	selp.f64 	%fd53, %fd52, %fd49, %p79;
	setp.eq.f32 	%p80, %f44, 0f00000000;
	selp.b32 	%r451, %r109, 0, %p77;
	or.b32  	%r452, %r451, 2146435072;
	selp.b32 	%r453, %r452, %r451, %p76;
	mov.b32 	%r454, 0;
	mov.b64 	%fd54, {%r454, %r453};
	selp.f64 	%fd106, %fd54, %fd53, %p80;
	add.f64 	%fd55, %fd4, 0d4000000000000000;
	{
	.reg .b32 %temp; 
	mov.b64 	{%temp, %r455}, %fd55;
	}
	and.b32  	%r456, %r455, 2146435072;
	setp.ne.s32 	%p81, %r456, 2146435072;
	@%p81 bra 	$L__BB0_69;
	setp.nan.f32 	%p82, %f44, %f44;
	@%p82 bra 	$L__BB0_68;
	setp.neu.f64 	%p83, %fd5, 0d7FF0000000000000;
	@%p83 bra 	$L__BB0_69;
	selp.b32 	%r457, %r6, %r5, %p1;
	selp.b32 	%r458, %r457, %r5, %p79;
	mov.b32 	%r459, 0;
	mov.b64 	%fd106, {%r459, %r458};
	bra.uni 	$L__BB0_69;
$L__BB0_68:
	mov.f64 	%fd56, 0d4000000000000000;
	add.rn.f64 	%fd106, %fd4, %fd56;
$L__BB0_69:
	setp.eq.f32 	%p85, %f44, 0f3F800000;
	selp.f64 	%fd57, 0d3FF0000000000000, %fd106, %p85;
	div.rn.f64 	%fd58, %fd57, %fd1;
	add.f64 	%fd10, %fd105, %fd58;
	mov.u32 	%r759, %r65;
	mov.f32 	%f445, %f25;
	@%p2 bra 	$L__BB0_75;
	mov.b64 	%rd321, 0;
	mov.b32 	%r756, 0;
$L__BB0_71:
	.pragma "nounroll";
	mul.wide.u32 	%rd193, %r756, 4;
	mov.u64 	%rd194, __cudart_i2opi_f;
	add.s64 	%rd195, %rd194, %rd193;
	ld.global.nc.u32 	%r461, [%rd195];
	mad.wide.u32 	%rd196, %r461, %r62, %rd321;
	shr.u64 	%rd321, %rd196, 32;
	add.s64 	%rd197, %rd7, %rd193;
	st.local.u32 	[%rd197], %rd196;
	add.s32 	%r756, %r756, 1;
	setp.ne.s32 	%p86, %r756, 6;
	@%p86 bra 	$L__BB0_71;
	setp.eq.s32 	%p87, %r63, 0;
	st.local.u32 	[%rd7+24], %rd321;
	ld.local.u32 	%r757, [%rd29+24];
	ld.local.u32 	%r758, [%rd29+20];
	@%p87 bra 	$L__BB0_74;
	shl.b32 	%r462, %r757, %r63;
	shr.u32 	%r463, %r758, %r64;
	add.s32 	%r757, %r463, %r462;
	shl.b32 	%r464, %r758, %r63;
	ld.local.u32 	%r465, [%rd29+16];
	shr.u32 	%r466, %r465, %r64;
	add.s32 	%r758, %r466, %r464;
$L__BB0_74:
	setp.lt.s32 	%p88, %r61, 0;
	shr.u32 	%r467, %r757, 30;
	shf.l.wrap.b32 	%r468, %r758, %r757, 2;
	shl.b32 	%r469, %r758, 2;
	shr.u32 	%r470, %r468, 31;
	add.s32 	%r471, %r470, %r467;
	neg.s32 	%r472, %r471;
	selp.b32 	%r759, %r472, %r471, %p88;
	xor.b32  	%r473, %r468, %r61;
	shr.s32 	%r474, %r468, 31;
	xor.b32  	%r475, %r474, %r468;
	xor.b32  	%r476, %r474, %r469;
	cvt.u64.u32 	%rd198, %r475;
	shl.b64 	%rd199, %rd198, 32;
	cvt.u64.u32 	%rd200, %r476;
	or.b64  	%rd201, %rd199, %rd200;
	cvt.rn.f64.s64 	%fd59, %rd201;
	mul.f64 	%fd60, %fd59, 0d3BF921FB54442D19;
	cvt.rn.f32.f64 	%f241, %fd60;
	neg.f32 	%f242, %f241;
	setp.lt.s32 	%p89, %r473, 0;
	selp.f32 	%f445, %f242, %f241, %p89;
$L__BB0_75:
	add.s32 	%r477, %r759, 1;
	mul.rn.f32 	%f243, %f445, %f445;
	and.b32  	%r478, %r759, 1;
	setp.eq.b32 	%p90, %r478, 1;
	selp.f32 	%f244, %f445, 0f3F800000, %p90;
	fma.rn.f32 	%f245, %f243, %f244, 0f00000000;
	fma.rn.f32 	%f246, %f243, 0f37CBAC00, 0fBAB607ED;
	selp.f32 	%f247, 0fB94D4153, %f246, %p90;
	selp.f32 	%f248, 0f3C0885E4, 0f3D2AAABB, %p90;
	fma.rn.f32 	%f249, %f247, %f243, %f248;
	selp.f32 	%f250, 0fBE2AAAA8, 0fBEFFFFFF, %p90;
	fma.rn.f32 	%f251, %f249, %f243, %f250;
	fma.rn.f32 	%f252, %f251, %f245, %f244;
	and.b32  	%r479, %r477, 2;
	setp.eq.s32 	%p91, %r479, 0;
	mov.f32 	%f253, 0f00000000;
	sub.f32 	%f254, %f253, %f252;
	selp.f32 	%f255, %f252, %f254, %p91;
	fma.rn.f32 	%f47, %f255, %f26, %f1;
	mov.u32 	%r763, %r65;
	mov.f32 	%f446, %f25;
	@%p2 bra 	$L__BB0_81;
	mov.b64 	%rd322, 0;
	mov.b32 	%r760, 0;
$L__BB0_77:
	.pragma "nounroll";
	mul.wide.u32 	%rd203, %r760, 4;
	mov.u64 	%rd204, __cudart_i2opi_f;
	add.s64 	%rd205, %rd204, %rd203;
	ld.global.nc.u32 	%r481, [%rd205];
	mad.wide.u32 	%rd206, %r481, %r62, %rd322;
	shr.u64 	%rd322, %rd206, 32;
	add.s64 	%rd207, %rd6, %rd203;
	st.local.u32 	[%rd207], %rd206;
	add.s32 	%r760, %r760, 1;
	setp.ne.s32 	%p92, %r760, 6;
	@%p92 bra 	$L__BB0_77;
	setp.eq.s32 	%p93, %r63, 0;
	st.local.u32 	[%rd6+24], %rd322;
	ld.local.u32 	%r761, [%rd30+24];
	ld.local.u32 	%r762, [%rd30+20];
	@%p93 bra 	$L__BB0_80;
	shl.b32 	%r482, %r761, %r63;
	shr.u32 	%r483, %r762, %r64;
	add.s32 	%r761, %r483, %r482;
	shl.b32 	%r484, %r762, %r63;
	ld.local.u32 	%r485, [%rd30+16];
	shr.u32 	%r486, %r485, %r64;
	add.s32 	%r762, %r486, %r484;
$L__BB0_80:
	setp.lt.s32 	%p94, %r61, 0;
	shr.u32 	%r487, %r761, 30;
	shf.l.wrap.b32 	%r488, %r762, %r761, 2;
	shl.b32 	%r489, %r762, 2;
	shr.u32 	%r490, %r488, 31;
	add.s32 	%r491, %r490, %r487;
	neg.s32 	%r492, %r491;
	selp.b32 	%r763, %r492, %r491, %p94;
	xor.b32  	%r493, %r488, %r61;
	shr.s32 	%r494, %r488, 31;
	xor.b32  	%r495, %r494, %r488;
	xor.b32  	%r496, %r494, %r489;
	cvt.u64.u32 	%rd208, %r495;
	shl.b64 	%rd209, %rd208, 32;
	cvt.u64.u32 	%rd210, %r496;
	or.b64  	%rd211, %rd209, %rd210;
	cvt.rn.f64.s64 	%fd61, %rd211;
	mul.f64 	%fd62, %fd61, 0d3BF921FB54442D19;
	cvt.rn.f32.f64 	%f256, %fd62;
	neg.f32 	%f257, %f256;
	setp.lt.s32 	%p95, %r493, 0;
	selp.f32 	%f446, %f257, %f256, %p95;
$L__BB0_81:
	mul.rn.f32 	%f258, %f446, %f446;
	and.b32  	%r497, %r763, 1;
	setp.eq.b32 	%p96, %r497, 1;
	selp.f32 	%f259, 0f3F800000, %f446, %p96;
	fma.rn.f32 	%f260, %f258, %f259, 0f00000000;
	fma.rn.f32 	%f261, %f258, 0f37CBAC00, 0fBAB607ED;
	selp.f32 	%f262, %f261, 0fB94D4153, %p96;
	selp.f32 	%f263, 0f3D2AAABB, 0f3C0885E4, %p96;
	fma.rn.f32 	%f264, %f262, %f258, %f263;
	selp.f32 	%f265, 0fBEFFFFFF, 0fBE2AAAA8, %p96;
	fma.rn.f32 	%f266, %f264, %f258, %f265;
	fma.rn.f32 	%f267, %f266, %f260, %f259;
	and.b32  	%r498, %r763, 2;
	setp.eq.s32 	%p97, %r498, 0;
	mov.f32 	%f268, 0f00000000;
	sub.f32 	%f269, %f268, %f267;
	selp.f32 	%f270, %f267, %f269, %p97;
	mul.f32 	%f271, %f270, %f27;
	sub.f32 	%f50, %f47, %f271;
	mov.u32 	%r767, %r65;
	mov.f32 	%f447, %f25;
	@%p2 bra 	$L__BB0_87;
	mov.b64 	%rd323, 0;
	mov.b32 	%r764, 0;
$L__BB0_83:
	.pragma "nounroll";
	mul.wide.u32 	%rd213, %r764, 4;
	mov.u64 	%rd214, __cudart_i2opi_f;
	add.s64 	%rd215, %rd214, %rd213;
	ld.global.nc.u32 	%r500, [%rd215];
	mad.wide.u32 	%rd216, %r500, %r62, %rd323;
	shr.u64 	%rd323, %rd216, 32;
	add.s64 	%rd217, %rd5, %rd213;
	st.local.u32 	[%rd217], %rd216;
	add.s32 	%r764, %r764, 1;
	setp.ne.s32 	%p98, %r764, 6;
	@%p98 bra 	$L__BB0_83;
	setp.eq.s32 	%p99, %r63, 0;
	st.local.u32 	[%rd5+24], %rd323;
	ld.local.u32 	%r765, [%rd31+24];
	ld.local.u32 	%r766, [%rd31+20];
	@%p99 bra 	$L__BB0_86;
	shl.b32 	%r501, %r765, %r63;
	shr.u32 	%r502, %r766, %r64;
	add.s32 	%r765, %r502, %r501;
	shl.b32 	%r503, %r766, %r63;
	ld.local.u32 	%r504, [%rd31+16];
	shr.u32 	%r505, %r504, %r64;
	add.s32 	%r766, %r505, %r503;
$L__BB0_86:
	setp.lt.s32 	%p100, %r61, 0;
	shr.u32 	%r506, %r765, 30;
	shf.l.wrap.b32 	%r507, %r766, %r765, 2;
	shl.b32 	%r508, %r766, 2;
	shr.u32 	%r509, %r507, 31;
	add.s32 	%r510, %r509, %r506;
	neg.s32 	%r511, %r510;
	selp.b32 	%r767, %r511, %r510, %p100;
	xor.b32  	%r512, %r507, %r61;
	shr.s32 	%r513, %r507, 31;
	xor.b32  	%r514, %r513, %r507;
	xor.b32  	%r515, %r513, %r508;
	cvt.u64.u32 	%rd218, %r514;
	shl.b64 	%rd219, %rd218, 32;
	cvt.u64.u32 	%rd220, %r515;
	or.b64  	%rd221, %rd219, %rd220;
	cvt.rn.f64.s64 	%fd63, %rd221;
	mul.f64 	%fd64, %fd63, 0d3BF921FB54442D19;
	cvt.rn.f32.f64 	%f272, %fd64;
	neg.f32 	%f273, %f272;
	setp.lt.s32 	%p101, %r512, 0;
	selp.f32 	%f447, %f273, %f272, %p101;
$L__BB0_87:
	mul.rn.f32 	%f274, %f447, %f447;
	and.b32  	%r516, %r767, 1;
	setp.eq.b32 	%p102, %r516, 1;
	selp.f32 	%f275, 0f3F800000, %f447, %p102;
	fma.rn.f32 	%f276, %f274, %f275, 0f00000000;
	fma.rn.f32 	%f277, %f274, 0f37CBAC00, 0fBAB607ED;
	selp.f32 	%f278, %f277, 0fB94D4153, %p102;
	selp.f32 	%f279, 0f3D2AAABB, 0f3C0885E4, %p102;
	fma.rn.f32 	%f280, %f278, %f274, %f279;
	selp.f32 	%f281, 0fBEFFFFFF, 0fBE2AAAA8, %p102;
	fma.rn.f32 	%f282, %f280, %f274, %f281;
	fma.rn.f32 	%f283, %f282, %f276, %f275;
	and.b32  	%r517, %r767, 2;
	setp.eq.s32 	%p103, %r517, 0;
	mov.f32 	%f284, 0f00000000;
	sub.f32 	%f285, %f284, %f283;
	selp.f32 	%f286, %f283, %f285, %p103;
	fma.rn.f32 	%f53, %f286, %f26, %f2;
	mov.u32 	%r771, %r65;
	mov.f32 	%f448, %f25;
	@%p2 bra 	$L__BB0_93;
	mov.b64 	%rd324, 0;
	mov.b32 	%r768, 0;
$L__BB0_89:
	.pragma "nounroll";
	mul.wide.u32 	%rd223, %r768, 4;
	mov.u64 	%rd224, __cudart_i2opi_f;
	add.s64 	%rd225, %rd224, %rd223;
	ld.global.nc.u32 	%r519, [%rd225];
	mad.wide.u32 	%rd226, %r519, %r62, %rd324;
	shr.u64 	%rd324, %rd226, 32;
	add.s64 	%rd227, %rd4, %rd223;
	st.local.u32 	[%rd227], %rd226;
	add.s32 	%r768, %r768, 1;
	setp.ne.s32 	%p104, %r768, 6;
	@%p104 bra 	$L__BB0_89;
	setp.eq.s32 	%p105, %r63, 0;
	st.local.u32 	[%rd4+24], %rd324;
	ld.local.u32 	%r769, [%rd32+24];
	ld.local.u32 	%r770, [%rd32+20];
	@%p105 bra 	$L__BB0_92;
	shl.b32 	%r520, %r769, %r63;
	shr.u32 	%r521, %r770, %r64;
	add.s32 	%r769, %r521, %r520;
	shl.b32 	%r522, %r770, %r63;
	ld.local.u32 	%r523, [%rd32+16];
	shr.u32 	%r524, %r523, %r64;
	add.s32 	%r770, %r524, %r522;
$L__BB0_92:
	setp.lt.s32 	%p106, %r61, 0;
	shr.u32 	%r525, %r769, 30;
	shf.l.wrap.b32 	%r526, %r770, %r769, 2;
	shl.b32 	%r527, %r770, 2;
	shr.u32 	%r528, %r526, 31;
	add.s32 	%r529, %r528, %r525;
	neg.s32 	%r530, %r529;
	selp.b32 	%r771, %r530, %r529, %p106;
	xor.b32  	%r531, %r526, %r61;
	shr.s32 	%r532, %r526, 31;
	xor.b32  	%r533, %r532, %r526;
	xor.b32  	%r534, %r532, %r527;
	cvt.u64.u32 	%rd228, %r533;
	shl.b64 	%rd229, %rd228, 32;
	cvt.u64.u32 	%rd230, %r534;
	or.b64  	%rd231, %rd229, %rd230;
	cvt.rn.f64.s64 	%fd65, %rd231;
	mul.f64 	%fd66, %fd65, 0d3BF921FB54442D19;
	cvt.rn.f32.f64 	%f287, %fd66;
	neg.f32 	%f288, %f287;
	setp.lt.s32 	%p107, %r531, 0;
	selp.f32 	%f448, %f288, %f287, %p107;
$L__BB0_93:
	add.s32 	%r535, %r771, 1;
	mul.rn.f32 	%f290, %f448, %f448;
	and.b32  	%r536, %r771, 1;
	setp.eq.b32 	%p108, %r536, 1;
	selp.f32 	%f291, %f448, 0f3F800000, %p108;
	fma.rn.f32 	%f292, %f290, %f291, 0f00000000;
	fma.rn.f32 	%f293, %f290, 0f37CBAC00, 0fBAB607ED;
	selp.f32 	%f294, 0fB94D4153, %f293, %p108;
	selp.f32 	%f295, 0f3C0885E4, 0f3D2AAABB, %p108;
	fma.rn.f32 	%f296, %f294, %f290, %f295;
	selp.f32 	%f297, 0fBE2AAAA8, 0fBEFFFFFF, %p108;
	fma.rn.f32 	%f298, %f296, %f290, %f297;
	fma.rn.f32 	%f299, %f298, %f292, %f291;
	and.b32  	%r537, %r535, 2;
	setp.eq.s32 	%p109, %r537, 0;
	mov.f32 	%f449, 0f00000000;
	sub.f32 	%f300, %f449, %f299;
	selp.f32 	%f301, %f299, %f300, %p109;
	fma.rn.f32 	%f56, %f301, %f27, %f53;
	setp.geu.f32 	%p110, %f50, 0f00000000;
	cvt.rpi.f32.f32 	%f57, %f50;
	setp.ltu.f32 	%p111, %f57, %f4;
	and.pred  	%p112, %p110, %p111;
	setp.geu.f32 	%p113, %f56, 0f00000000;
	cvt.rpi.f32.f32 	%f58, %f56;
	setp.ltu.f32 	%p114, %f58, %f5;
	and.pred  	%p115, %p113, %p114;
	and.pred  	%p117, %p112, %p115;
	not.pred 	%p118, %p117;
	@%p118 bra 	$L__BB0_95;
	cvt.rmi.f32.f32 	%f302, %f50;
	cvt.rzi.s32.f32 	%r538, %f302;
	cvt.rn.f32.s32 	%f303, %r538;
	sub.f32 	%f304, %f50, %f303;
	cvt.rmi.f32.f32 	%f305, %f56;
	cvt.rzi.s32.f32 	%r539, %f305;
	cvt.rn.f32.s32 	%f306, %r539;
	sub.f32 	%f307, %f56, %f306;
	mul.lo.s32 	%r540, %r538, %r223;
	add.s32 	%r541, %r539, %r540;
	shl.b32 	%r542, %r541, 2;
	mul.wide.s32 	%rd232, %r542, 4;
	add.s64 	%rd233, %rd2, %rd232;
	ld.global.u32 	%r543, [%rd233+4];
	cvt.rzi.s32.f32 	%r544, %f58;
	add.s32 	%r545, %r544, %r540;
	shl.b32 	%r546, %r545, 2;
	mul.wide.s32 	%rd234, %r546, 4;
	add.s64 	%rd235, %rd2, %rd234;
	ld.global.u32 	%r547, [%rd235+4];
	cvt.rzi.s32.f32 	%r548, %f57;
	mul.lo.s32 	%r549, %r548, %r223;
	add.s32 	%r550, %r539, %r549;
	shl.b32 	%r551, %r550, 2;
	mul.wide.s32 	%rd236, %r551, 4;
	add.s64 	%rd237, %rd2, %rd236;
	ld.global.u32 	%r552, [%rd237+4];
	add.s32 	%r553, %r544, %r549;
	shl.b32 	%r554, %r553, 2;
	mul.wide.s32 	%rd238, %r554, 4;
	add.s64 	%rd239, %rd2, %rd238;
	ld.global.u32 	%r555, [%rd239+4];
	mov.f32 	%f308, 0f3F800000;
	sub.f32 	%f309, %f308, %f304;
	cvt.rn.f32.s32 	%f310, %r543;
	cvt.rn.f32.s32 	%f311, %r552;
	mul.f32 	%f312, %f304, %f311;
	fma.rn.f32 	%f313, %f309, %f310, %f312;
	sub.f32 	%f314, %f308, %f307;
	cvt.rn.f32.s32 	%f315, %r547;
	cvt.rn.f32.s32 	%f316, %r555;
	mul.f32 	%f317, %f304, %f316;
	fma.rn.f32 	%f318, %f309, %f315, %f317;
	mul.f32 	%f319, %f307, %f318;
	fma.rn.f32 	%f449, %f314, %f313, %f319;
$L__BB0_95:
	ld.global.u32 	%r556, [%rd41+4];
	cvt.rn.f32.s32 	%f320, %r556;
	sub.f32 	%f61, %f449, %f320;
	cvt.f64.f32 	%fd11, %f61;
	{
	.reg .b32 %temp; 
	mov.b64 	{%temp, %r150}, %fd11;
	}
	abs.f64 	%fd12, %fd11;
	{ // callseq 2, 0
	.param .b64 param0;
	st.param.f64 	[param0], %fd12;
	.param .b64 retval0;
	call.uni (retval0), 
	__internal_accurate_pow, 
	(
	param0
	);
	ld.param.f64 	%fd67, [retval0];
	} // callseq 2
	setp.lt.s32 	%p122, %r150, 0;
	neg.f64 	%fd69, %fd67;
	selp.f64 	%fd70, %fd69, %fd67, %p77;
	selp.f64 	%fd71, %fd70, %fd67, %p122;
	setp.eq.f32 	%p123, %f61, 0f00000000;
	selp.b32 	%r557, %r150, 0, %p77;
	or.b32  	%r558, %r557, 2146435072;
	selp.b32 	%r559, %r558, %r557, %p76;
	mov.b32 	%r560, 0;
	mov.b64 	%fd72, {%r560, %r559};
	selp.f64 	%fd107, %fd72, %fd71, %p123;
	add.f64 	%fd73, %fd11, 0d4000000000000000;
	{
	.reg .b32 %temp; 
	mov.b64 	{%temp, %r561}, %fd73;
	}
	and.b32  	%r562, %r561, 2146435072;
	setp.ne.s32 	%p124, %r562, 2146435072;
	@%p124 bra 	$L__BB0_100;
	setp.nan.f32 	%p125, %f61, %f61;
	@%p125 bra 	$L__BB0_99;
	setp.neu.f64 	%p126, %fd12, 0d7FF0000000000000;
	@%p126 bra 	$L__BB0_100;
	selp.b32 	%r563, %r6, %r5, %p1;
	selp.b32 	%r564, %r563, %r5, %p122;
	mov.b32 	%r565, 0;
	mov.b64 	%fd107, {%r565, %r564};
	bra.uni 	$L__BB0_100;
$L__BB0_99:
	mov.f64 	%fd74, 0d4000000000000000;
	add.rn.f64 	%fd107, %fd11, %fd74;
$L__BB0_100:
	setp.eq.f32 	%p128, %f61, 0f3F800000;
	selp.f64 	%fd75, 0d3FF0000000000000, %fd107, %p128;
	div.rn.f64 	%fd76, %fd75, %fd1;
	add.f64 	%fd17, %fd10, %fd76;
	mov.u32 	%r775, %r65;
	mov.f32 	%f450, %f25;
	@%p2 bra 	$L__BB0_106;
	mov.b64 	%rd325, 0;
	mov.b32 	%r772, 0;
$L__BB0_102:
	.pragma "nounroll";
	mul.wide.u32 	%rd241, %r772, 4;
	mov.u64 	%rd242, __cudart_i2opi_f;
	add.s64 	%rd243, %rd242, %rd241;
	ld.global.nc.u32 	%r567, [%rd243];
	mad.wide.u32 	%rd244, %r567, %r62, %rd325;
	shr.u64 	%rd325, %rd244, 32;
	add.s64 	%rd245, %rd7, %rd241;
	st.local.u32 	[%rd245], %rd244;
	add.s32 	%r772, %r772, 1;
	setp.ne.s32 	%p129, %r772, 6;
	@%p129 bra 	$L__BB0_102;
	setp.eq.s32 	%p130, %r63, 0;
	st.local.u32 	[%rd7+24], %rd325;
	ld.local.u32 	%r773, [%rd29+24];
	ld.local.u32 	%r774, [%rd29+20];
	@%p130 bra 	$L__BB0_105;
	shl.b32 	%r568, %r773, %r63;
	shr.u32 	%r569, %r774, %r64;
	add.s32 	%r773, %r569, %r568;
	shl.b32 	%r570, %r774, %r63;
	ld.local.u32 	%r571, [%rd29+16];
	shr.u32 	%r572, %r571, %r64;
	add.s32 	%r774, %r572, %r570;
$L__BB0_105:
	setp.lt.s32 	%p131, %r61, 0;
	shr.u32 	%r573, %r773, 30;
	shf.l.wrap.b32 	%r574, %r774, %r773, 2;
	shl.b32 	%r575, %r774, 2;
	shr.u32 	%r576, %r574, 31;
	add.s32 	%r577, %r576, %r573;
	neg.s32 	%r578, %r577;
	selp.b32 	%r775, %r578, %r577, %p131;
	xor.b32  	%r579, %r574, %r61;
	shr.s32 	%r580, %r574, 31;
	xor.b32  	%r581, %r580, %r574;
	xor.b32  	%r582, %r580, %r575;
	cvt.u64.u32 	%rd246, %r581;
	shl.b64 	%rd247, %rd246, 32;
	cvt.u64.u32 	%rd248, %r582;
	or.b64  	%rd249, %rd247, %rd248;
	cvt.rn.f64.s64 	%fd77, %rd249;
	mul.f64 	%fd78, %fd77, 0d3BF921FB54442D19;
	cvt.rn.f32.f64 	%f321, %fd78;
	neg.f32 	%f322, %f321;
	setp.lt.s32 	%p132, %r579, 0;
	selp.f32 	%f450, %f322, %f321, %p132;
$L__BB0_106:
	add.s32 	%r583, %r775, 1;
	mul.rn.f32 	%f323, %f450, %f450;
	and.b32  	%r584, %r775, 1;
	setp.eq.b32 	%p133, %r584, 1;
	selp.f32 	%f324, %f450, 0f3F800000, %p133;
	fma.rn.f32 	%f325, %f323, %f324, 0f00000000;
	fma.rn.f32 	%f326, %f323, 0f37CBAC00, 0fBAB607ED;
	selp.f32 	%f327, 0fB94D4153, %f326, %p133;
	selp.f32 	%f328, 0f3C0885E4, 0f3D2AAABB, %p133;
	fma.rn.f32 	%f329, %f327, %f323, %f328;
	selp.f32 	%f330, 0fBE2AAAA8, 0fBEFFFFFF, %p133;
	fma.rn.f32 	%f331, %f329, %f323, %f330;
	fma.rn.f32 	%f332, %f331, %f325, %f324;
	and.b32  	%r585, %r583, 2;
	setp.eq.s32 	%p134, %r585, 0;
	mov.f32 	%f333, 0f00000000;
	sub.f32 	%f334, %f333, %f332;
	selp.f32 	%f335, %f332, %f334, %p134;
	fma.rn.f32 	%f64, %f335, %f26, %f1;
	mov.u32 	%r779, %r65;
	mov.f32 	%f451, %f25;
	@%p2 bra 	$L__BB0_112;
	mov.b64 	%rd326, 0;
	mov.b32 	%r776, 0;
$L__BB0_108:
	.pragma "nounroll";
	mul.wide.u32 	%rd251, %r776, 4;
	mov.u64 	%rd252, __cudart_i2opi_f;
	add.s64 	%rd253, %rd252, %rd251;
	ld.global.nc.u32 	%r587, [%rd253];
	mad.wide.u32 	%rd254, %r587, %r62, %rd326;
	shr.u64 	%rd326, %rd254, 32;
	add.s64 	%rd255, %rd6, %rd251;
	st.local.u32 	[%rd255], %rd254;
	add.s32 	%r776, %r776, 1;
	setp.ne.s32 	%p135, %r776, 6;
	@%p135 bra 	$L__BB0_108;
	setp.eq.s32 	%p136, %r63, 0;
	st.local.u32 	[%rd6+24], %rd326;
	ld.local.u32 	%r777, [%rd30+24];
	ld.local.u32 	%r778, [%rd30+20];
	@%p136 bra 	$L__BB0_111;
	shl.b32 	%r588, %r777, %r63;
	shr.u32 	%r589, %r778, %r64;
	add.s32 	%r777, %r589, %r588;
	shl.b32 	%r590, %r778, %r63;
	ld.local.u32 	%r591, [%rd30+16];
	shr.u32 	%r592, %r591, %r64;
	add.s32 	%r778, %r592, %r590;
$L__BB0_111:
	setp.lt.s32 	%p137, %r61, 0;
	shr.u32 	%r593, %r777, 30;
	shf.l.wrap.b32 	%r594, %r778, %r777, 2;
	shl.b32 	%r595, %r778, 2;
	shr.u32 	%r596, %r594, 31;
	add.s32 	%r597, %r596, %r593;
	neg.s32 	%r598, %r597;
	selp.b32 	%r779, %r598, %r597, %p137;
	xor.b32  	%r599, %r594, %r61;
	shr.s32 	%r600, %r594, 31;
	xor.b32  	%r601, %r600, %r594;
	xor.b32  	%r602, %r600, %r595;
	cvt.u64.u32 	%rd256, %r601;
	shl.b64 	%rd257, %rd256, 32;
	cvt.u64.u32 	%rd258, %r602;
	or.b64  	%rd259, %rd257, %rd258;
	cvt.rn.f64.s64 	%fd79, %rd259;
	mul.f64 	%fd80, %fd79, 0d3BF921FB54442D19;
	cvt.rn.f32.f64 	%f336, %fd80;
	neg.f32 	%f337, %f336;
	setp.lt.s32 	%p138, %r599, 0;
	selp.f32 	%f451, %f337, %f336, %p138;
$L__BB0_112:
	mul.rn.f32 	%f338, %f451, %f451;
	and.b32  	%r603, %r779, 1;
	setp.eq.b32 	%p139, %r603, 1;
	selp.f32 	%f339, 0f3F800000, %f451, %p139;
	fma.rn.f32 	%f340, %f338, %f339, 0f00000000;
	fma.rn.f32 	%f341, %f338, 0f37CBAC00, 0fBAB607ED;
	selp.f32 	%f342, %f341, 0fB94D4153, %p139;
	selp.f32 	%f343, 0f3D2AAABB, 0f3C0885E4, %p139;
	fma.rn.f32 	%f344, %f342, %f338, %f343;
	selp.f32 	%f345, 0fBEFFFFFF, 0fBE2AAAA8, %p139;
	fma.rn.f32 	%f346, %f344, %f338, %f345;
	fma.rn.f32 	%f347, %f346, %f340, %f339;
	and.b32  	%r604, %r779, 2;
	setp.eq.s32 	%p140, %r604, 0;
	mov.f32 	%f348, 0f00000000;
	sub.f32 	%f349, %f348, %f347;
	selp.f32 	%f350, %f347, %f349, %p140;
	mul.f32 	%f351, %f350, %f27;
	sub.f32 	%f67, %f64, %f351;
	mov.u32 	%r783, %r65;
	mov.f32 	%f452, %f25;
	@%p2 bra 	$L__BB0_118;
	mov.b64 	%rd327, 0;
	mov.b32 	%r780, 0;
$L__BB0_114:
	.pragma "nounroll";
	mul.wide.u32 	%rd261, %r780, 4;
	mov.u64 	%rd262, __cudart_i2opi_f;
	add.s64 	%rd263, %rd262, %rd261;
	ld.global.nc.u32 	%r606, [%rd263];
	mad.wide.u32 	%rd264, %r606, %r62, %rd327;
	shr.u64 	%rd327, %rd264, 32;
	add.s64 	%rd265, %rd5, %rd261;
	st.local.u32 	[%rd265], %rd264;
	add.s32 	%r780, %r780, 1;
	setp.ne.s32 	%p141, %r780, 6;
	@%p141 bra 	$L__BB0_114;
	setp.eq.s32 	%p142, %r63, 0;
	st.local.u32 	[%rd5+24], %rd327;
	ld.local.u32 	%r781, [%rd31+24];
	ld.local.u32 	%r782, [%rd31+20];
	@%p142 bra 	$L__BB0_117;
	shl.b32 	%r607, %r781, %r63;
	shr.u32 	%r608, %r782, %r64;
	add.s32 	%r781, %r608, %r607;
	shl.b32 	%r609, %r782, %r63;
	ld.local.u32 	%r610, [%rd31+16];
	shr.u32 	%r611, %r610, %r64;
	add.s32 	%r782, %r611, %r609;
$L__BB0_117:
	setp.lt.s32 	%p143, %r61, 0;
	shr.u32 	%r612, %r781, 30;
	shf.l.wrap.b32 	%r613, %r782, %r781, 2;
	shl.b32 	%r614, %r782, 2;
	shr.u32 	%r615, %r613, 31;
	add.s32 	%r616, %r615, %r612;
	neg.s32 	%r617, %r616;
	selp.b32 	%r783, %r617, %r616, %p143;
	xor.b32  	%r618, %r613, %r61;
	shr.s32 	%r619, %r613, 31;
	xor.b32  	%r620, %r619, %r613;
	xor.b32  	%r621, %r619, %r614;
	cvt.u64.u32 	%rd266, %r620;
	shl.b64 	%rd267, %rd266, 32;
	cvt.u64.u32 	%rd268, %r621;
	or.b64  	%rd269, %rd267, %rd268;
	cvt.rn.f64.s64 	%fd81, %rd269;
	mul.f64 	%fd82, %fd81, 0d3BF921FB54442D19;
	cvt.rn.f32.f64 	%f352, %fd82;
	neg.f32 	%f353, %f352;
	setp.lt.s32 	%p144, %r618, 0;
	selp.f32 	%f452, %f353, %f352, %p144;
$L__BB0_118:
	mul.rn.f32 	%f354, %f452, %f452;
	and.b32  	%r622, %r783, 1;
	setp.eq.b32 	%p145, %r622, 1;
	selp.f32 	%f355, 0f3F800000, %f452, %p145;
	fma.rn.f32 	%f356, %f354, %f355, 0f00000000;
	fma.rn.f32 	%f357, %f354, 0f37CBAC00, 0fBAB607ED;
	selp.f32 	%f358, %f357, 0fB94D4153, %p145;
	selp.f32 	%f359, 0f3D2AAABB, 0f3C0885E4, %p145;
	fma.rn.f32 	%f360, %f358, %f354, %f359;
	selp.f32 	%f361, 0fBEFFFFFF, 0fBE2AAAA8, %p145;
	fma.rn.f32 	%f362, %f360, %f354, %f361;
	fma.rn.f32 	%f363, %f362, %f356, %f355;
	and.b32  	%r623, %r783, 2;
	setp.eq.s32 	%p146, %r623, 0;
	mov.f32 	%f364, 0f00000000;
	sub.f32 	%f365, %f364, %f363;
	selp.f32 	%f366, %f363, %f365, %p146;
	fma.rn.f32 	%f70, %f366, %f26, %f2;
	mov.u32 	%r787, %r65;
	mov.f32 	%f453, %f25;
	@%p2 bra 	$L__BB0_124;
	mov.b64 	%rd328, 0;
	mov.b32 	%r784, 0;
$L__BB0_120:
	.pragma "nounroll";
	mul.wide.u32 	%rd271, %r784, 4;
	mov.u64 	%rd272, __cudart_i2opi_f;
	add.s64 	%rd273, %rd272, %rd271;
	ld.global.nc.u32 	%r625, [%rd273];
	mad.wide.u32 	%rd274, %r625, %r62, %rd328;
	shr.u64 	%rd328, %rd274, 32;
	add.s64 	%rd275, %rd4, %rd271;
	st.local.u32 	[%rd275], %rd274;
	add.s32 	%r784, %r784, 1;
	setp.ne.s32 	%p147, %r784, 6;
	@%p147 bra 	$L__BB0_120;
	setp.eq.s32 	%p148, %r63, 0;
	st.local.u32 	[%rd4+24], %rd328;
	ld.local.u32 	%r785, [%rd32+24];
	ld.local.u32 	%r786, [%rd32+20];
	@%p148 bra 	$L__BB0_123;
	shl.b32 	%r626, %r785, %r63;
	shr.u32 	%r627, %r786, %r64;
	add.s32 	%r785, %r627, %r626;
	shl.b32 	%r628, %r786, %r63;
	ld.local.u32 	%r629, [%rd32+16];
	shr.u32 	%r630, %r629, %r64;
	add.s32 	%r786, %r630, %r628;
$L__BB0_123:
	setp.lt.s32 	%p149, %r61, 0;
	shr.u32 	%r631, %r785, 30;
	shf.l.wrap.b32 	%r632, %r786, %r785, 2;
	shl.b32 	%r633, %r786, 2;
	shr.u32 	%r634, %r632, 31;
	add.s32 	%r635, %r634, %r631;
	neg.s32 	%r636, %r635;
	selp.b32 	%r787, %r636, %r635, %p149;
	xor.b32  	%r637, %r632, %r61;
	shr.s32 	%r638, %r632, 31;
	xor.b32  	%r639, %r638, %r632;
	xor.b32  	%r640, %r638, %r633;
	cvt.u64.u32 	%rd276, %r639;
	shl.b64 	%rd277, %rd276, 32;
	cvt.u64.u32 	%rd278, %r640;
	or.b64  	%rd279, %rd277, %rd278;
	cvt.rn.f64.s64 	%fd83, %rd279;
	mul.f64 	%fd84, %fd83, 0d3BF921FB54442D19;
	cvt.rn.f32.f64 	%f367, %fd84;
	neg.f32 	%f368, %f367;
	setp.lt.s32 	%p150, %r637, 0;
	selp.f32 	%f453, %f368, %f367, %p150;
$L__BB0_124:
	add.s32 	%r641, %r787, 1;
	mul.rn.f32 	%f370, %f453, %f453;
	and.b32  	%r642, %r787, 1;
	setp.eq.b32 	%p151, %r642, 1;
	selp.f32 	%f371, %f453, 0f3F800000, %p151;
	fma.rn.f32 	%f372, %f370, %f371, 0f00000000;
	fma.rn.f32 	%f373, %f370, 0f37CBAC00, 0fBAB607ED;
	selp.f32 	%f374, 0fB94D4153, %f373, %p151;
	selp.f32 	%f375, 0f3C0885E4, 0f3D2AAABB, %p151;
	fma.rn.f32 	%f376, %f374, %f370, %f375;
	selp.f32 	%f377, 0fBE2AAAA8, 0fBEFFFFFF, %p151;
	fma.rn.f32 	%f378, %f376, %f370, %f377;
	fma.rn.f32 	%f379, %f378, %f372, %f371;
	and.b32  	%r643, %r641, 2;
	setp.eq.s32 	%p152, %r643, 0;
	mov.f32 	%f454, 0f00000000;
	sub.f32 	%f380, %f454, %f379;
	selp.f32 	%f381, %f379, %f380, %p152;
	fma.rn.f32 	%f73, %f381, %f27, %f70;
	setp.geu.f32 	%p153, %f67, 0f00000000;
	cvt.rpi.f32.f32 	%f74, %f67;
	setp.ltu.f32 	%p154, %f74, %f4;
	and.pred  	%p155, %p153, %p154;
	setp.geu.f32 	%p156, %f73, 0f00000000;
	cvt.rpi.f32.f32 	%f75, %f73;
	setp.ltu.f32 	%p157, %f75, %f5;
	and.pred  	%p158, %p156, %p157;
	and.pred  	%p160, %p155, %p158;
	not.pred 	%p161, %p160;
	@%p161 bra 	$L__BB0_126;
	cvt.rmi.f32.f32 	%f382, %f67;
	cvt.rzi.s32.f32 	%r644, %f382;
	cvt.rn.f32.s32 	%f383, %r644;
	sub.f32 	%f384, %f67, %f383;
	cvt.rmi.f32.f32 	%f385, %f73;
	cvt.rzi.s32.f32 	%r645, %f385;
	cvt.rn.f32.s32 	%f386, %r645;
	sub.f32 	%f387, %f73, %f386;
	mul.lo.s32 	%r646, %r644, %r223;
	add.s32 	%r647, %r645, %r646;
	shl.b32 	%r648, %r647, 2;
	mul.wide.s32 	%rd280, %r648, 4;
	add.s64 	%rd281, %rd2, %rd280;
	ld.global.u32 	%r649, [%rd281+8];
	cvt.rzi.s32.f32 	%r650, %f75;
	add.s32 	%r651, %r650, %r646;
	shl.b32 	%r652, %r651, 2;
	mul.wide.s32 	%rd282, %r652, 4;
	add.s64 	%rd283, %rd2, %rd282;
	ld.global.u32 	%r653, [%rd283+8];
	cvt.rzi.s32.f32 	%r654, %f74;
	mul.lo.s32 	%r655, %r654, %r223;
	add.s32 	%r656, %r645, %r655;
	shl.b32 	%r657, %r656, 2;
	mul.wide.s32 	%rd284, %r657, 4;
	add.s64 	%rd285, %rd2, %rd284;
	ld.global.u32 	%r658, [%rd285+8];
	add.s32 	%r659, %r650, %r655;
	shl.b32 	%r660, %r659, 2;
	mul.wide.s32 	%rd286, %r660, 4;
	add.s64 	%rd287, %rd2, %rd286;
	ld.global.u32 	%r661, [%rd287+8];
	mov.f32 	%f388, 0f3F800000;
	sub.f32 	%f389, %f388, %f384;
	cvt.rn.f32.s32 	%f390, %r649;
	cvt.rn.f32.s32 	%f391, %r658;
	mul.f32 	%f392, %f384, %f391;
	fma.rn.f32 	%f393, %f389, %f390, %f392;
	sub.f32 	%f394, %f388, %f387;
	cvt.rn.f32.s32 	%f395, %r653;
	cvt.rn.f32.s32 	%f396, %r661;
	mul.f32 	%f397, %f384, %f396;
	fma.rn.f32 	%f398, %f389, %f395, %f397;
	mul.f32 	%f399, %f387, %f398;
	fma.rn.f32 	%f454, %f394, %f393, %f399;
$L__BB0_126:
	setp.lt.s32 	%p162, %r3, 0;
	setp.eq.s32 	%p163, %r4, 1062207488;
	ld.global.u32 	%r662, [%rd41+8];
	cvt.rn.f32.s32 	%f400, %r662;
	sub.f32 	%f78, %f454, %f400;
	cvt.f64.f32 	%fd18, %f78;
	{
	.reg .b32 %temp; 
	mov.b64 	{%temp, %r191}, %fd18;
	}
	abs.f64 	%fd19, %fd18;
	{ // callseq 3, 0
	.param .b64 param0;
	st.param.f64 	[param0], %fd19;
	.param .b64 retval0;
	call.uni (retval0), 
	__internal_accurate_pow, 
	(
	param0
	);
	ld.param.f64 	%fd85, [retval0];
	} // callseq 3
	setp.lt.s32 	%p165, %r191, 0;
	neg.f64 	%fd87, %fd85;
	selp.f64 	%fd88, %fd87, %fd85, %p163;
	selp.f64 	%fd89, %fd88, %fd85, %p165;
	setp.eq.f32 	%p166, %f78, 0f00000000;
	selp.b32 	%r663, %r191, 0, %p163;
	or.b32  	%r664, %r663, 2146435072;
	selp.b32 	%r665, %r664, %r663, %p162;
	mov.b32 	%r666, 0;
	mov.b64 	%fd90, {%r666, %r665};
	selp.f64 	%fd108, %fd90, %fd89, %p166;
	add.f64 	%fd91, %fd18, 0d4000000000000000;
	{
	.reg .b32 %temp; 
	mov.b64 	{%temp, %r667}, %fd91;
	}
	and.b32  	%r668, %r667, 2146435072;
	setp.ne.s32 	%p167, %r668, 2146435072;
	@%p167 bra 	$L__BB0_131;
	setp.nan.f32 	%p168, %f78, %f78;
	@%p168 bra 	$L__BB0_130;
	setp.neu.f64 	%p169, %fd19, 0d7FF0000000000000;
	@%p169 bra 	$L__BB0_131;
	selp.b32 	%r669, %r6, %r5, %p1;
	selp.b32 	%r670, %r669, %r5, %p165;
	mov.b32 	%r671, 0;
	mov.b64 	%fd108, {%r671, %r670};
	bra.uni 	$L__BB0_131;
$L__BB0_130:
	mov.f64 	%fd92, 0d4000000000000000;
	add.rn.f64 	%fd108, %fd18, %fd92;
$L__BB0_131:
	setp.eq.f32 	%p171, %f78, 0f3F800000;
	selp.f64 	%fd93, 0d3FF0000000000000, %fd108, %p171;
	div.rn.f64 	%fd94, %fd93, %fd1;
	add.f64 	%fd105, %fd17, %fd94;
	add.s32 	%r739, %r739, 1;
	setp.ne.s32 	%p172, %r739, %r225;
	@%p172 bra 	$L__BB0_38;
	add.s32 	%r738, %r738, 1;
	setp.ne.s32 	%p173, %r738, %r224;
	@%p173 bra 	$L__BB0_37;
$L__BB0_133:
	ld.param.f64 	%fd101, [_Z12checkGeneralPiS_S_iiiiiddfPf_param_8];
	sqrt.rn.f64 	%fd95, %fd105;
	cvt.rn.f32.f64 	%f79, %fd95;
	cvt.f64.f32 	%fd96, %f79;
	setp.ltu.f64 	%p174, %fd101, %fd96;
	@%p174 bra 	$L__BB0_151;
	setp.ltu.f32 	%p175, %f8, 0f47CE4780;
	mov.u32 	%r791, %r795;
	mov.f32 	%f455, %f456;
	@%p175 bra 	$L__BB0_142;
	setp.neu.f32 	%p176, %f8, 0f7F800000;
	@%p176 bra 	$L__BB0_137;
	mov.f32 	%f403, 0f00000000;
	mul.rn.f32 	%f455, %f6, %f403;
	mov.b32 	%r791, 0;
	bra.uni 	$L__BB0_142;
$L__BB0_137:
	mov.b32 	%r194, %f6;
	shl.b32 	%r673, %r194, 8;
	or.b32  	%r195, %r673, -2147483648;
	mov.b64 	%rd331, 0;
	mov.b32 	%r788, 0;
	mov.u64 	%rd329, __cudart_i2opi_f;
	mov.u64 	%rd330, %rd3;
$L__BB0_138:
	.pragma "nounroll";
	ld.global.nc.u32 	%r674, [%rd329];
	mad.wide.u32 	%rd290, %r674, %r195, %rd331;
	shr.u64 	%rd331, %rd290, 32;
	st.local.u32 	[%rd330], %rd290;
	add.s32 	%r788, %r788, 1;
	add.s64 	%rd330, %rd330, 4;
	add.s64 	%rd329, %rd329, 4;
	setp.ne.s32 	%p177, %r788, 6;
	@%p177 bra 	$L__BB0_138;
	shr.u32 	%r675, %r194, 23;
	st.local.u32 	[%rd3+24], %rd331;
	and.b32  	%r198, %r675, 31;
	and.b32  	%r676, %r675, 224;
	add.s32 	%r677, %r676, -128;
	shr.u32 	%r678, %r677, 5;
	mul.wide.u32 	%rd291, %r678, 4;
	sub.s64 	%rd64, %rd3, %rd291;
	ld.local.u32 	%r789, [%rd64+24];
	ld.local.u32 	%r790, [%rd64+20];
	setp.eq.s32 	%p178, %r198, 0;
	@%p178 bra 	$L__BB0_141;
	shf.l.wrap.b32 	%r789, %r790, %r789, %r198;
	ld.local.u32 	%r679, [%rd64+16];
	shf.l.wrap.b32 	%r790, %r679, %r790, %r198;
$L__BB0_141:
	shr.u32 	%r680, %r789, 30;
	shf.l.wrap.b32 	%r681, %r790, %r789, 2;
	shl.b32 	%r682, %r790, 2;
	shr.u32 	%r683, %r681, 31;
	add.s32 	%r684, %r683, %r680;
	neg.s32 	%r685, %r684;
	setp.lt.s32 	%p179, %r194, 0;
	selp.b32 	%r791, %r685, %r684, %p179;
	xor.b32  	%r686, %r681, %r194;
	shr.s32 	%r687, %r681, 31;
	xor.b32  	%r688, %r687, %r681;
	xor.b32  	%r689, %r687, %r682;
	cvt.u64.u32 	%rd292, %r688;
	shl.b64 	%rd293, %rd292, 32;
	cvt.u64.u32 	%rd294, %r689;
	or.b64  	%rd295, %rd293, %rd294;
	cvt.rn.f64.s64 	%fd97, %rd295;
	mul.f64 	%fd98, %fd97, 0d3BF921FB54442D19;
	cvt.rn.f32.f64 	%f401, %fd98;
	neg.f32 	%f402, %f401;
	setp.lt.s32 	%p180, %r686, 0;
	selp.f32 	%f455, %f402, %f401, %p180;
$L__BB0_142:
	ld.param.u32 	%r719, [_Z12checkGeneralPiS_S_iiiiiddfPf_param_3];
	setp.ltu.f32 	%p181, %f8, 0f47CE4780;
	add.s32 	%r691, %r791, 1;
	mul.rn.f32 	%f404, %f455, %f455;
	and.b32  	%r692, %r791, 1;
	setp.eq.b32 	%p182, %r692, 1;
	selp.f32 	%f405, %f455, 0f3F800000, %p182;
	fma.rn.f32 	%f406, %f404, %f405, 0f00000000;
	fma.rn.f32 	%f407, %f404, 0f37CBAC00, 0fBAB607ED;
	selp.f32 	%f408, 0fB94D4153, %f407, %p182;
	selp.f32 	%f409, 0f3C0885E4, 0f3D2AAABB, %p182;
	fma.rn.f32 	%f410, %f408, %f404, %f409;
	selp.f32 	%f411, 0fBE2AAAA8, 0fBEFFFFFF, %p182;
	fma.rn.f32 	%f412, %f410, %f404, %f411;
	fma.rn.f32 	%f413, %f412, %f406, %f405;
	and.b32  	%r693, %r691, 2;
	setp.eq.s32 	%p183, %r693, 0;
	mov.f32 	%f414, 0f00000000;
	sub.f32 	%f415, %f414, %f413;
	selp.f32 	%f416, %f413, %f415, %p183;
	fma.rn.f32 	%f417, %f416, %f3, %f1;
	cvt.rni.s64.f32 	%rd296, %f417;
	cvt.u32.u64 	%r694, %rd296;
	sub.s32 	%r207, %r719, %r694;
	@%p181 bra 	$L__BB0_150;
	setp.neu.f32 	%p184, %f8, 0f7F800000;
	@%p184 bra 	$L__BB0_145;
	mov.f32 	%f420, 0f00000000;
	mul.rn.f32 	%f456, %f6, %f420;
	mov.b32 	%r795, 0;
	bra.uni 	$L__BB0_150;
$L__BB0_145:
	mov.b32 	%r208, %f6;
	shl.b32 	%r696, %r208, 8;
	or.b32  	%r209, %r696, -2147483648;
	mov.b64 	%rd334, 0;
	mov.b32 	%r792, 0;
	mov.u64 	%rd332, __cudart_i2opi_f;
	mov.u64 	%rd333, %rd3;
$L__BB0_146:
	.pragma "nounroll";
	ld.global.nc.u32 	%r697, [%rd332];
	mad.wide.u32 	%rd299, %r697, %r209, %rd334;
	shr.u64 	%rd334, %rd299, 32;
	st.local.u32 	[%rd333], %rd299;
	add.s32 	%r792, %r792, 1;
	add.s64 	%rd333, %rd333, 4;
	add.s64 	%rd332, %rd332, 4;
	setp.ne.s32 	%p185, %r792, 6;
	@%p185 bra 	$L__BB0_146;
	shr.u32 	%r698, %r208, 23;
	st.local.u32 	[%rd3+24], %rd334;
	and.b32  	%r212, %r698, 31;
	and.b32  	%r699, %r698, 224;
	add.s32 	%r700, %r699, -128;
	shr.u32 	%r701, %r700, 5;
	mul.wide.u32 	%rd300, %r701, 4;
	sub.s64 	%rd71, %rd3, %rd300;
	ld.local.u32 	%r793, [%rd71+24];
	ld.local.u32 	%r794, [%rd71+20];
	setp.eq.s32 	%p186, %r212, 0;
	@%p186 bra 	$L__BB0_149;
	shf.l.wrap.b32 	%r793, %r794, %r793, %r212;
	ld.local.u32 	%r702, [%rd71+16];
	shf.l.wrap.b32 	%r794, %r702, %r794, %r212;
$L__BB0_149:
	shr.u32 	%r703, %r793, 30;
	shf.l.wrap.b32 	%r704, %r794, %r793, 2;
	shl.b32 	%r705, %r794, 2;
	shr.u32 	%r706, %r704, 31;
	add.s32 	%r707, %r706, %r703;
	neg.s32 	%r708, %r707;
	setp.lt.s32 	%p187, %r208, 0;
	selp.b32 	%r795, %r708, %r707, %p187;
	xor.b32  	%r709, %r704, %r208;
	shr.s32 	%r710, %r704, 31;
	xor.b32  	%r711, %r710, %r704;
	xor.b32  	%r712, %r710, %r705;
	cvt.u64.u32 	%rd301, %r711;
	shl.b64 	%rd302, %rd301, 32;
	cvt.u64.u32 	%rd303, %r712;
	or.b64  	%rd304, %rd302, %rd303;
	cvt.rn.f64.s64 	%fd99, %rd304;
	mul.f64 	%fd100, %fd99, 0d3BF921FB54442D19;
	cvt.rn.f32.f64 	%f418, %fd100;
	neg.f32 	%f419, %f418;
	setp.lt.s32 	%p188, %r709, 0;
	selp.f32 	%f456, %f419, %f418, %p188;
$L__BB0_150:
	ld.param.u64 	%rd310, [_Z12checkGeneralPiS_S_iiiiiddfPf_param_11];
	mul.rn.f32 	%f421, %f456, %f456;
	and.b32  	%r714, %r795, 1;
	setp.eq.b32 	%p189, %r714, 1;
	selp.f32 	%f422, 0f3F800000, %f456, %p189;
	fma.rn.f32 	%f423, %f421, %f422, 0f00000000;
	fma.rn.f32 	%f424, %f421, 0f37CBAC00, 0fBAB607ED;
	selp.f32 	%f425, %f424, 0fB94D4153, %p189;
	selp.f32 	%f426, 0f3D2AAABB, 0f3C0885E4, %p189;
	fma.rn.f32 	%f427, %f425, %f421, %f426;
	selp.f32 	%f428, 0fBEFFFFFF, 0fBE2AAAA8, %p189;
	fma.rn.f32 	%f429, %f427, %f421, %f428;
	fma.rn.f32 	%f430, %f429, %f423, %f422;
	and.b32  	%r715, %r795, 2;
	setp.eq.s32 	%p190, %r715, 0;
	mov.f32 	%f431, 0f00000000;
	sub.f32 	%f432, %f431, %f430;
	selp.f32 	%f433, %f430, %f432, %p190;
	fma.rn.f32 	%f434, %f433, %f3, %f2;
	cvt.rni.s64.f32 	%rd305, %f434;
	cvt.u32.u64 	%r716, %rd305;
	mad.lo.s32 	%r717, %r207, %r223, %r716;
	mad.lo.s32 	%r718, %r717, 3, %r721;
	cvta.to.global.u64 	%rd306, %rd310;
	mul.wide.s32 	%rd307, %r718, 4;
	add.s64 	%rd308, %rd306, %rd307;
	st.global.f32 	[%rd308], %f79;
	bra.uni 	$L__BB0_152;
$L__BB0_151:
	add.s32 	%r721, %r721, 1;
	setp.ne.s32 	%p191, %r721, 3;
	@%p191 bra 	$L__BB0_1;
$L__BB0_152:
	ret;

}
.func  (.param .b64 func_retval0) __internal_accurate_pow(
	.param .b64 __internal_accurate_pow_param_0
)
{
	.reg .pred 	%p<8>;
	.reg .b32 	%r<49>;
	.reg .b32 	%f<3>;
	.reg .b64 	%fd<109>;

	ld.param.f64 	%fd10, [__internal_accurate_pow_param_0];
	{
	.reg .b32 %temp; 
	mov.b64 	{%temp, %r46}, %fd10;
	}
	{
	.reg .b32 %temp; 
	mov.b64 	{%r45, %temp}, %fd10;
	}
	shr.u32 	%r47, %r46, 20;
	setp.gt.u32 	%p1, %r46, 1048575;
	@%p1 bra 	$L__BB1_2;
	mul.f64 	%fd11, %fd10, 0d4350000000000000;
	{
	.reg .b32 %temp; 
	mov.b64 	{%temp, %r46}, %fd11;
	}
	{
	.reg .b32 %temp; 
	mov.b64 	{%r45, %temp}, %fd11;
	}
	shr.u32 	%r16, %r46, 20;
	add.s32 	%r47, %r16, -54;
$L__BB1_2:
	add.s32 	%r48, %r47, -1023;
	and.b32  	%r17, %r46, -2146435073;
	or.b32  	%r18, %r17, 1072693248;
	mov.b64 	%fd107, {%r45, %r18};
	setp.lt.u32 	%p2, %r18, 1073127583;
	@%p2 bra 	$L__BB1_4;
	{
	.reg .b32 %temp; 
	mov.b64 	{%r19, %temp}, %fd107;
	}
	{
	.reg .b32 %temp; 
	mov.b64 	{%temp, %r20}, %fd107;
	}
	add.s32 	%r21, %r20, -1048576;
	mov.b64 	%fd107, {%r19, %r21};
	add.s32 	%r48, %r47, -1022;
$L__BB1_4:
	add.f64 	%fd12, %fd107, 0dBFF0000000000000;
	add.f64 	%fd13, %fd107, 0d3FF0000000000000;
	rcp.approx.ftz.f64 	%fd14, %fd13;
	neg.f64 	%fd15, %fd13;
	fma.rn.f64 	%fd16, %fd15, %fd14, 0d3FF0000000000000;
	fma.rn.f64 	%fd17, %fd16, %fd16, %fd16;
	fma.rn.f64 	%fd18, %fd17, %fd14, %fd14;
	mul.f64 	%fd19, %fd12, %fd18;
	fma.rn.f64 	%fd20, %fd12, %fd18, %fd19;
	mul.f64 	%fd21, %fd20, %fd20;
	fma.rn.f64 	%fd22, %fd21, 0d3EB0F5FF7D2CAFE2, 0d3ED0F5D241AD3B5A;
	fma.rn.f64 	%fd23, %fd22, %fd21, 0d3EF3B20A75488A3F;
	fma.rn.f64 	%fd24, %fd23, %fd21, 0d3F1745CDE4FAECD5;
	fma.rn.f64 	%fd25, %fd24, %fd21, 0d3F3C71C7258A578B;
	fma.rn.f64 	%fd26, %fd25, %fd21, 0d3F6249249242B910;
	fma.rn.f64 	%fd27, %fd26, %fd21, 0d3F89999999999DFB;
	sub.f64 	%fd28, %fd12, %fd20;
	add.f64 	%fd29, %fd28, %fd28;
	neg.f64 	%fd30, %fd20;
	fma.rn.f64 	%fd31, %fd30, %fd12, %fd29;
	mul.f64 	%fd32, %fd18, %fd31;
	fma.rn.f64 	%fd33, %fd21, %fd27, 0d3FB5555555555555;
	mov.f64 	%fd34, 0d3FB5555555555555;
	sub.f64 	%fd35, %fd34, %fd33;
	fma.rn.f64 	%fd36, %fd21, %fd27, %fd35;
	add.f64 	%fd37, %fd36, 0dBC46A4CB00B9E7B0;
	add.f64 	%fd38, %fd33, %fd37;
	sub.f64 	%fd39, %fd33, %fd38;
	add.f64 	%fd40, %fd37, %fd39;
	mul.rn.f64 	%fd41, %fd20, %fd20;
	neg.f64 	%fd42, %fd41;
	fma.rn.f64 	%fd43, %fd20, %fd20, %fd42;
	{
	.reg .b32 %temp; 
	mov.b64 	{%r22, %temp}, %fd32;
	}
	{
	.reg .b32 %temp; 
	mov.b64 	{%temp, %r23}, %fd32;
	}
	add.s32 	%r24, %r23, 1048576;
	mov.b64 	%fd44, {%r22, %r24};
	fma.rn.f64 	%fd45, %fd20, %fd44, %fd43;
	mul.rn.f64 	%fd46, %fd41, %fd20;
	neg.f64 	%fd47, %fd46;
	fma.rn.f64 	%fd48, %fd41, %fd20, %fd47;
	fma.rn.f64 	%fd49, %fd41, %fd32, %fd48;
	fma.rn.f64 	%fd50, %fd45, %fd20, %fd49;
	mul.rn.f64 	%fd51, %fd38, %fd46;
	neg.f64 	%fd52, %fd51;
	fma.rn.f64 	%fd53, %fd38, %fd46, %fd52;
	fma.rn.f64 	%fd54, %fd38, %fd50, %fd53;
	fma.rn.f64 	%fd55, %fd40, %fd46, %fd54;
	add.f64 	%fd56, %fd51, %fd55;
	sub.f64 	%fd57, %fd51, %fd56;
	add.f64 	%fd58, %fd55, %fd57;
	add.f64 	%fd59, %fd20, %fd56;
	sub.f64 	%fd60, %fd20, %fd59;
	add.f64 	%fd61, %fd56, %fd60;
	add.f64 	%fd62, %fd58, %fd61;
	add.f64 	%fd63, %fd32, %fd62;
	add.f64 	%fd64, %fd59, %fd63;
	sub.f64 	%fd65, %fd59, %fd64;
	add.f64 	%fd66, %fd63, %fd65;
	xor.b32  	%r25, %r48, -2147483648;
	mov.b32 	%r26, 1127219200;
	mov.b64 	%fd67, {%r25, %r26};
	mov.b32 	%r27, -2147483648;
	mov.b64 	%fd68, {%r27, %r26};
	sub.f64 	%fd69, %fd67, %fd68;
	fma.rn.f64 	%fd70, %fd69, 0d3FE62E42FEFA39EF, %fd64;
	fma.rn.f64 	%fd71, %fd69, 0dBFE62E42FEFA39EF, %fd70;
	sub.f64 	%fd72, %fd71, %fd64;
	sub.f64 	%fd73, %fd66, %fd72;
	fma.rn.f64 	%fd74, %fd69, 0d3C7ABC9E3B39803F, %fd73;
	add.f64 	%fd75, %fd70, %fd74;
	sub.f64 	%fd76, %fd70, %fd75;
	add.f64 	%fd77, %fd74, %fd76;
	mov.f64 	%fd78, 0d4000000000000000;
	{
	.reg .b32 %temp; 
	mov.b64 	{%temp, %r28}, %fd78;
	}
	{
	.reg .b32 %temp; 
	mov.b64 	{%r29, %temp}, %fd78;
	}
	shl.b32 	%r30, %r28, 1;
	setp.gt.u32 	%p3, %r30, -33554433;
	and.b32  	%r31, %r28, -15728641;
	selp.b32 	%r32, %r31, %r28, %p3;
	mov.b64 	%fd79, {%r29, %r32};
	mul.rn.f64 	%fd80, %fd75, %fd79;
	neg.f64 	%fd81, %fd80;
	fma.rn.f64 	%fd82, %fd75, %fd79, %fd81;
	fma.rn.f64 	%fd83, %fd77, %fd79, %fd82;
	add.f64 	%fd4, %fd80, %fd83;
	sub.f64 	%fd84, %fd80, %fd4;
	add.f64 	%fd5, %fd83, %fd84;
	fma.rn.f64 	%fd85, %fd4, 0d3FF71547652B82FE, 0d4338000000000000;
	{
	.reg .b32 %temp; 
	mov.b64 	{%r13, %temp}, %fd85;
	}
	mov.f64 	%fd86, 0dC338000000000000;
	add.rn.f64 	%fd87, %fd85, %fd86;
	fma.rn.f64 	%fd88, %fd87, 0dBFE62E42FEFA39EF, %fd4;
	fma.rn.f64 	%fd89, %fd87, 0dBC7ABC9E3B39803F, %fd88;
	fma.rn.f64 	%fd90, %fd89, 0d3E5ADE1569CE2BDF, 0d3E928AF3FCA213EA;
	fma.rn.f64 	%fd91, %fd90, %fd89, 0d3EC71DEE62401315;
	fma.rn.f64 	%fd92, %fd91, %fd89, 0d3EFA01997C89EB71;
	fma.rn.f64 	%fd93, %fd92, %fd89, 0d3F2A01A014761F65;
	fma.rn.f64 	%fd94, %fd93, %fd89, 0d3F56C16C1852B7AF;
	fma.rn.f64 	%fd95, %fd94, %fd89, 0d3F81111111122322;
	fma.rn.f64 	%fd96, %fd95, %fd89, 0d3FA55555555502A1;
	fma.rn.f64 	%fd97, %fd96, %fd89, 0d3FC5555555555511;
	fma.rn.f64 	%fd98, %fd97, %fd89, 0d3FE000000000000B;
	fma.rn.f64 	%fd99, %fd98, %fd89, 0d3FF0000000000000;
	fma.rn.f64 	%fd100, %fd99, %fd89, 0d3FF0000000000000;
	{
	.reg .b32 %temp; 
	mov.b64 	{%r14, %temp}, %fd100;
	}
	{
	.reg .b32 %temp; 
	mov.b64 	{%temp, %r15}, %fd100;
	}
	shl.b32 	%r33, %r13, 20;
	add.s32 	%r34, %r33, %r15;
	mov.b64 	%fd108, {%r14, %r34};
	{
	.reg .b32 %temp; 
	mov.b64 	{%temp, %r35}, %fd4;
	}
	mov.b32 	%f2, %r35;
	abs.f32 	%f1, %f2;
	setp.lt.f32 	%p4, %f1, 0f4086232B;
	@%p4 bra 	$L__BB1_7;
	setp.lt.f64 	%p5, %fd4, 0d0000000000000000;
	add.f64 	%fd101, %fd4, 0d7FF0000000000000;
	selp.f64 	%fd108, 0d0000000000000000, %fd101, %p5;
	setp.geu.f32 	%p6, %f1, 0f40874800;
	@%p6 bra 	$L__BB1_7;
	shr.u32 	%r36, %r13, 31;
	add.s32 	%r37, %r13, %r36;
	shr.s32 	%r38, %r37, 1;
	shl.b32 	%r39, %r38, 20;
	add.s32 	%r40, %r15, %r39;
	mov.b64 	%fd102, {%r14, %r40};
	sub.s32 	%r41, %r13, %r38;
	shl.b32 	%r42, %r41, 20;
	add.s32 	%r43, %r42, 1072693248;
	mov.b32 	%r44, 0;
	mov.b64 	%fd103, {%r44, %r43};
	mul.f64 	%fd108, %fd103, %fd102;
$L__BB1_7:
	abs.f64 	%fd104, %fd108;
	setp.eq.f64 	%p7, %fd104, 0d7FF0000000000000;
	fma.rn.f64 	%fd105, %fd108, %fd5, %fd108;
	selp.f64 	%fd106, %fd108, %fd105, %p7;
	st.param.f64 	[func_retval0], %fd106;
	ret;

}


// ===== COMPILED SASS (sm_100) =====

	.target	sm_100

	.elftype	@"ET_EXEC"


//--------------------- .note.nv.tkinfo           --------------------------
	.section	.note.nv.tkinfo,"",@"SHT_NOTE"
	.sectionflags	@"SHF_NOTE_NV_TKINFO"
	.tkinfo
        /*0018*/ 	.word	0x00000002
        /*0030*/ 	.string	""
        /*0030*/ 	.string	"ptxas"
        /*0030*/ 	.string	"Cuda compilation tools, release 13.0, V13.0.88"
        /*0030*/ 	.string	"Build cuda_13.0.r13.0/compiler.36424714_0"
        /*0030*/ 	.string	"-arch sm_100 -m 64 "



//--------------------- .note.nv.cuinfo           --------------------------
	.section	.note.nv.cuinfo,"",@"SHT_NOTE"
	.sectionflags	@"SHF_NOTE_NV_CUINFO"
        /*0018*/ 	.short	0x0002
        /*001a*/ 	.short	0x0064
        /*001c*/ 	.short	0x0082
	.zero		2


//--------------------- .nv.info                  --------------------------
	.section	.nv.info,"",@"SHT_CUDA_INFO"
	.align	4


	//----- nvinfo : EIATTR_REGCOUNT
	.align		4
        /*0000*/ 	.byte	0x04, 0x2f
        /*0002*/ 	.short	(.L_3 - .L_2)
	.align		4
.L_2:
        /*0004*/ 	.word	index@(_Z12checkGeneralPiS_S_iiiiiddfPf)
        /*0008*/ 	.word	0x00000036


	//----- nvinfo : EIATTR_FRAME_SIZE
	.align		4
.L_3:
        /*000c*/ 	.byte	0x04, 0x11
        /*000e*/ 	.short	(.L_5 - .L_4)
	.align		4
.L_4:
        /*0010*/ 	.word	index@($_Z12checkGeneralPiS_S_iiiiiddfPf$__internal_accurate_pow)
        /*0014*/ 	.word	0x00000038


	//----- nvinfo : EIATTR_FRAME_SIZE
	.align		4
.L_5:
        /*0018*/ 	.byte	0x04, 0x11
        /*001a*/ 	.short	(.L_7 - .L_6)
	.align		4
.L_6:
        /*001c*/ 	.word	index@($__internal_2_$__cuda_sm3x_div_rn_noftz_f32_slowpath)
        /*0020*/ 	.word	0x00000038


	//----- nvinfo : EIATTR_FRAME_SIZE
	.align		4
.L_7:
        /*0024*/ 	.byte	0x04, 0x11
        /*0026*/ 	.short	(.L_9 - .L_8)
	.align		4
.L_8:
        /*0028*/ 	.word	index@($__internal_1_$__cuda_sm20_dsqrt_rn_f64_mediumpath_v1)
        /*002c*/ 	.word	0x00000038


	//----- nvinfo : EIATTR_FRAME_SIZE
	.align		4
.L_9:
        /*0030*/ 	.byte	0x04, 0x11
        /*0032*/ 	.short	(.L_11 - .L_10)
	.align		4
.L_10:
        /*0034*/ 	.word	index@($__internal_0_$__cuda_sm20_div_rn_f64_full)
        /*0038*/ 	.word	0x00000038


	//----- nvinfo : EIATTR_FRAME_SIZE
	.align		4
.L_11:
        /*003c*/ 	.byte	0x04, 0x11
        /*003e*/ 	.short	(.L_13 - .L_12)
	.align		4
.L_12:
        /*0040*/ 	.word	index@(_Z12checkGeneralPiS_S_iiiiiddfPf)
        /*0044*/ 	.word	0x00000038


	//----- nvinfo : EIATTR_MIN_STACK_SIZE
	.align		4
.L_13:
        /*0048*/ 	.byte	0x04, 0x12
        /*004a*/ 	.short	(.L_15 - .L_14)
	.align		4
.L_14:
        /*004c*/ 	.word	index@(_Z12checkGeneralPiS_S_iiiiiddfPf)
        /*0050*/ 	.word	0x00000038
.L_15:


//--------------------- .nv.compat                --------------------------
	.section	.nv.compat,"",@"SHT_CUDA_COMPAT_INFO"
	.align	4
        /*0000*/ 	.byte	0x02, 0x09, 0x00, 0x00, 0x02, 0x02, 0x01, 0x00, 0x02, 0x05, 0x05, 0x00, 0x03, 0x07, 0x01, 0x01
        /*0010*/ 	.byte	0x02, 0x03, 0x00, 0x00, 0x02, 0x06, 0x01, 0x00, 0x04, 0x0b, 0x08, 0x00, 0x01, 0x00, 0x00, 0x00
        /*0020*/ 	.byte	0x00, 0x00, 0x00, 0x00


//--------------------- .nv.info._Z12checkGeneralPiS_S_iiiiiddfPf --------------------------
	.section	.nv.info._Z12checkGeneralPiS_S_iiiiiddfPf,"",@"SHT_CUDA_INFO"
	.sectionflags	@""
	.align	4


	//----- nvinfo : EIATTR_CUDA_API_VERSION
	.align		4
        /*0000*/ 	.byte	0x04, 0x37
        /*0002*/ 	.short	(.L_17 - .L_16)
.L_16:
        /*0004*/ 	.word	0x00000082


	//----- nvinfo : EIATTR_KPARAM_INFO
	.align		4
.L_17:
        /*0008*/ 	.byte	0x04, 0x17
        /*000a*/ 	.short	(.L_19 - .L_18)
.L_18:
        /*000c*/ 	.word	0x00000000
        /*0010*/ 	.short	0x000b
        /*0012*/ 	.short	0x0048
        /*0014*/ 	.byte	0x00, 0xf5, 0x21, 0x00


	//----- nvinfo : EIATTR_KPARAM_INFO
	.align		4
.L_19:
        /*0018*/ 	.byte	0x04, 0x17
        /*001a*/ 	.short	(.L_21 - .L_20)
.L_20:
        /*001c*/ 	.word	0x00000000
        /*0020*/ 	.short	0x000a
        /*0022*/ 	.short	0x0040
        /*0024*/ 	.byte	0x00, 0xf0, 0x11, 0x00


	//----- nvinfo : EIATTR_KPARAM_INFO
	.align		4
.L_21:
        /*0028*/ 	.byte	0x04, 0x17
        /*002a*/ 	.short	(.L_23 - .L_22)
.L_22:
        /*002c*/ 	.word	0x00000000
        /*0030*/ 	.short	0x0009
        /*0032*/ 	.short	0x0038
        /*0034*/ 	.byte	0x00, 0xf0, 0x21, 0x00


	//----- nvinfo : EIATTR_KPARAM_INFO
	.align		4
.L_23:
        /*0038*/ 	.byte	0x04, 0x17
        /*003a*/ 	.short	(.L_25 - .L_24)
.L_24:
        /*003c*/ 	.word	0x00000000
        /*0040*/ 	.short	0x0008
        /*0042*/ 	.short	0x0030
        /*0044*/ 	.byte	0x00, 0xf0, 0x21, 0x00


	//----- nvinfo : EIATTR_KPARAM_INFO
	.align		4
.L_25:
        /*0048*/ 	.byte	0x04, 0x17
        /*004a*/ 	.short	(.L_27 - .L_26)
.L_26:
        /*004c*/ 	.word	0x00000000
        /*0050*/ 	.short	0x0007
        /*0052*/ 	.short	0x0028
        /*0054*/ 	.byte	0x00, 0xf0, 0x11, 0x00


	//----- nvinfo : EIATTR_KPARAM_INFO
	.align		4
.L_27:
        /*0058*/ 	.byte	0x04, 0x17
        /*005a*/ 	.short	(.L_29 - .L_28)
.L_28:
        /*005c*/ 	.word	0x00000000
        /*0060*/ 	.short	0x0006
        /*0062*/ 	.short	0x0024
        /*0064*/ 	.byte	0x00, 0xf0, 0x11, 0x00


	//----- nvinfo : EIATTR_KPARAM_INFO
	.align		4
.L_29:
        /*0068*/ 	.byte	0x04, 0x17
        /*006a*/ 	.short	(.L_31 - .L_30)
.L_30:
        /*006c*/ 	.word	0x00000000
        /*0070*/ 	.short	0x0005
        /*0072*/ 	.short	0x0020
        /*0074*/ 	.byte	0x00, 0xf0, 0x11, 0x00


	//----- nvinfo : EIATTR_KPARAM_INFO
	.align		4
.L_31:
        /*0078*/ 	.byte	0x04, 0x17
        /*007a*/ 	.short	(.L_33 - .L_32)
.L_32:
        /*007c*/ 	.word	0x00000000
        /*0080*/ 	.short	0x0004
        /*0082*/ 	.short	0x001c
        /*0084*/ 	.byte	0x00, 0xf0, 0x11, 0x00


	//----- nvinfo : EIATTR_KPARAM_INFO
	.align		4
.L_33:
        /*0088*/ 	.byte	0x04, 0x17
        /*008a*/ 	.short	(.L_35 - .L_34)
.L_34:
        /*008c*/ 	.word	0x00000000
        /*0090*/ 	.short	0x0003
        /*0092*/ 	.short	0x0018
        /*0094*/ 	.byte	0x00, 0xf0, 0x11, 0x00


	//----- nvinfo : EIATTR_KPARAM_INFO
	.align		4
.L_35:
        /*0098*/ 	.byte	0x04, 0x17
        /*009a*/ 	.short	(.L_37 - .L_36)
.L_36:
        /*009c*/ 	.word	0x00000000
        /*00a0*/ 	.short	0x0002
        /*00a2*/ 	.short	0x0010
        /*00a4*/ 	.byte	0x00, 0xf5, 0x21, 0x00


	//----- nvinfo : EIATTR_KPARAM_INFO
	.align		4
.L_37:
        /*00a8*/ 	.byte	0x04, 0x17
        /*00aa*/ 	.short	(.L_39 - .L_38)
.L_38:
        /*00ac*/ 	.word	0x00000000
        /*00b0*/ 	.short	0x0001
        /*00b2*/ 	.short	0x0008
        /*00b4*/ 	.byte	0x00, 0xf5, 0x21, 0x00


	//----- nvinfo : EIATTR_KPARAM_INFO
	.align		4
.L_39:
        /*00b8*/ 	.byte	0x04, 0x17
        /*00ba*/ 	.short	(.L_41 - .L_40)
.L_40:
        /*00bc*/ 	.word	0x00000000
        /*00c0*/ 	.short	0x0000
        /*00c2*/ 	.short	0x0000
        /*00c4*/ 	.byte	0x00, 0xf5, 0x21, 0x00


	//----- nvinfo : EIATTR_SPARSE_MMA_MASK
	.align		4
.L_41:
        /*00c8*/ 	.byte	0x03, 0x50
        /*00ca*/ 	.short	0x0000


	//----- nvinfo : EIATTR_MAXREG_COUNT
	.align		4
        /*00cc*/ 	.byte	0x03, 0x1b
        /*00ce*/ 	.short	0x00ff


	//----- nvinfo : EIATTR_EXTERNS
	.align		4
        /*00d0*/ 	.byte	0x04, 0x0f
        /*00d2*/ 	.short	(.L_43 - .L_42)


	//   ....[0]....
	.align		4
.L_42:
        /*00d4*/ 	.word	index@(vprintf)


	//----- nvinfo : EIATTR_MERCURY_ISA_VERSION
	.align		4
.L_43:
        /*00d8*/ 	.byte	0x03, 0x5f
        /*00da*/ 	.short	0x0101


	//----- nvinfo : EIATTR_VRC_CTA_INIT_COUNT
	.align		4
        /*00dc*/ 	.byte	0x02, 0x4a
	.zero		1
	.zero		1


	//----- nvinfo : EIATTR_SYSCALL_OFFSETS
	.align		4
        /*00e0*/ 	.byte	0x04, 0x46
        /*00e2*/ 	.short	(.L_45 - .L_44)


	//   ....[0]....
.L_44:
        /*00e4*/ 	.word	0x00001a50


	//----- nvinfo : EIATTR_EXIT_INSTR_OFFSETS
	.align		4
.L_45:
        /*00e8*/ 	.byte	0x04, 0x1c
        /*00ea*/ 	.short	(.L_47 - .L_46)


	//   ....[0]....
.L_46:
        /*00ec*/ 	.word	0x00006510


	//   ....[1]....
        /*00f0*/ 	.word	0x00006fc0


	//----- nvinfo : EIATTR_CRS_STACK_SIZE
	.align		4
.L_47:
        /*00f4*/ 	.byte	0x04, 0x1e
        /*00f6*/ 	.short	(.L_49 - .L_48)
.L_48:
        /*00f8*/ 	.word	0x00000000


	//----- nvinfo : EIATTR_CBANK_PARAM_SIZE
	.align		4
.L_49:
        /*00fc*/ 	.byte	0x03, 0x19
        /*00fe*/ 	.short	0x0050


	//----- nvinfo : EIATTR_PARAM_CBANK
	.align		4
        /*0100*/ 	.byte	0x04, 0x0a
        /*0102*/ 	.short	(.L_51 - .L_50)
	.align		4
.L_50:
        /*0104*/ 	.word	index@(.nv.constant0._Z12checkGeneralPiS_S_iiiiiddfPf)
        /*0108*/ 	.short	0x0380
        /*010a*/ 	.short	0x0050


	//----- nvinfo : EIATTR_SW_WAR
	.align		4
.L_51:
        /*010c*/ 	.byte	0x04, 0x36
        /*010e*/ 	.short	(.L_53 - .L_52)
.L_52:
        /*0110*/ 	.word	0x00000008
.L_53:


//--------------------- .nv.callgraph             --------------------------
	.section	.nv.callgraph,"",@"SHT_CUDA_CALLGRAPH"
	.align	4
	.sectionentsize	8
	.align		4
        /*0000*/ 	.word	0x00000000
	.align		4
        /*0004*/ 	.word	0xffffffff
	.align		4
        /*0008*/ 	.word	index@(_Z12checkGeneralPiS_S_iiiiiddfPf)
	.align		4
        /*000c*/ 	.word	index@(vprintf)
	.align		4
        /*0010*/ 	.word	0x00000000
	.align		4
        /*0014*/ 	.word	0xfffffffe
	.align		4
        /*0018*/ 	.word	0x00000000
	.align		4
        /*001c*/ 	.word	0xfffffffd
	.align		4
        /*0020*/ 	.word	0x00000000
	.align		4
        /*0024*/ 	.word	0xfffffffc


//--------------------- .nv.constant4             --------------------------
	.section	.nv.constant4,"a",@progbits
	.align	8
	.align		8
.nv.constant4:
        /*0000*/ 	.dword	vprintf
	.align		8
        /*0008*/ 	.dword	$str
	.align		8
        /*0010*/ 	.dword	__cudart_i2opi_f


//--------------------- .text._Z12checkGeneralPiS_S_iiiiiddfPf --------------------------
	.section	.text._Z12checkGeneralPiS_S_iiiiiddfPf,"ax",@progbits
	.align	128
        .global         _Z12checkGeneralPiS_S_iiiiiddfPf
        .type           _Z12checkGeneralPiS_S_iiiiiddfPf,@function
        .size           _Z12checkGeneralPiS_S_iiiiiddfPf,(.L_x_136 - _Z12checkGeneralPiS_S_iiiiiddfPf)
        .other          _Z12checkGeneralPiS_S_iiiiiddfPf,@"STO_CUDA_ENTRY STV_DEFAULT"
_Z12checkGeneralPiS_S_iiiiiddfPf:
.text._Z12checkGeneralPiS_S_iiiiiddfPf:
[----:B------:R-:W0:Y:S08]  /*0000*/  LDC R1, c[0x0][0x37c] ;  /* 0x0000df00ff017b82 */ /* 0x000e300000000800 */
[----:B------:R-:W1:Y:S01]  /*0010*/  LDC R9, c[0x0][0x39c] ;  /* 0x0000e700ff097b82 */ /* 0x000e620000000800 */
[----:B------:R-:W2:Y:S01]  /*0020*/  S2R R6, SR_CTAID.X ;  /* 0x0000000000067919 */ /* 0x000ea20000002500 */
[----:B------:R-:W3:Y:S01]  /*0030*/  LDCU.64 UR6, c[0x0][0x3a0] ;  /* 0x00007400ff0677ac */ /* 0x000ee20008000a00 */
[----:B0-----:R-:W-:Y:S01]  /*0040*/  VIADD R1, R1, 0xffffffc8 ;  /* 0xffffffc801017836 */ /* 0x001fe20000000000 */
[----:B------:R-:W2:Y:S01]  /*0050*/  S2R R5, SR_TID.X ;  /* 0x0000000000057919 */ /* 0x000ea20000002100 */
[----:B------:R-:W0:Y:S01]  /*0060*/  LDCU UR40, c[0x0][0x2f8] ;  /* 0x00005f00ff2877ac */ /* 0x000e220008000800 */
[----:B------:R-:W-:-:S02]  /*0070*/  IMAD.MOV.U32 R18, RZ, RZ, RZ ;  /* 0x000000ffff127224 */ /* 0x000fc400078e00ff */
[C---:B------:R-:W-:Y:S01]  /*0080*/  R2UR UR42, R1.reuse ;  /* 0x00000000012a72ca */ /* 0x040fe200000e0000 */
[----:B------:R-:W4:Y:S01]  /*0090*/  LDCU UR41, c[0x0][0x2fc] ;  /* 0x00005f80ff2977ac */ /* 0x000f220008000800 */
[----:B------:R-:W-:Y:S01]  /*00a0*/  R2UR UR43, R1 ;  /* 0x00000000012b72ca */ /* 0x000fe200000e0000 */
[----:B------:R-:W2:Y:S01]  /*00b0*/  LDCU.64 UR36, c[0x0][0x358] ;  /* 0x00006b00ff2477ac */ /* 0x000ea20008000a00 */
[----:B---3--:R-:W-:-:S09]  /*00c0*/  UIMAD UR4, UR6, UR7, URZ ;  /* 0x00000007060472a4 */ /* 0x008fd2000f8e02ff */
[----:B------:R-:W-:Y:S01]  /*00d0*/  UIADD3 UR44, UPT, UPT, UR42, 0x1c, URZ ;  /* 0x0000001c2a2c7890 */ /* 0x000fe2000fffe0ff */
[-C--:B-1----:R-:W-:Y:S01]  /*00e0*/  IABS R7, R9.reuse ;  /* 0x0000000900077213 */ /* 0x082fe20000000000 */
[----:B------:R-:W-:Y:S01]  /*00f0*/  UIMAD UR4, UR4, 0x3, URZ ;  /* 0x00000003040478a4 */ /* 0x000fe2000f8e02ff */
[----:B------:R-:W-:Y:S01]  /*0100*/  I2FP.F32.S32 R22, R9 ;  /* 0x0000000900167245 */ /* 0x000fe20000201400 */
[----:B0-----:R-:W-:Y:S01]  /*0110*/  UIADD3 UR40, UP0, UPT, UR42, UR40, URZ ;  /* 0x000000282a287290 */ /* 0x001fe2000ff1e0ff */
[----:B------:R-:W0:Y:S03]  /*0120*/  I2F.RP R0, R7 ;  /* 0x0000000700007306 */ /* 0x000e260000209400 */
[----:B----4-:R-:W-:Y:S01]  /*0130*/  UIADD3.X UR41, UPT, UPT, URZ, UR41, URZ, UP0, !UPT ;  /* 0x00000029ff297290 */ /* 0x010fe200087fe4ff */
[----:B--2---:R-:W-:-:S04]  /*0140*/  IMAD R6, R6, 0x100, R5 ;  /* 0x0000010006067824 */ /* 0x004fc800078e0205 */
[----:B0-----:R-:W0:Y:S02]  /*0150*/  MUFU.RCP R0, R0 ;  /* 0x0000000000007308 */ /* 0x001e240000001000 */
[----:B0-----:R-:W-:Y:S01]  /*0160*/  VIADD R2, R0, 0xffffffe ;  /* 0x0ffffffe00027836 */ /* 0x001fe20000000000 */
[----:B------:R-:W-:-:S05]  /*0170*/  IABS R0, R6 ;  /* 0x0000000600007213 */ /* 0x000fca0000000000 */
[----:B------:R0:W1:Y:S02]  /*0180*/  F2I.FTZ.U32.TRUNC.NTZ R3, R2 ;  /* 0x0000000200037305 */ /* 0x000064000021f000 */
[----:B0-----:R-:W-:Y:S02]  /*0190*/  IMAD.MOV.U32 R2, RZ, RZ, RZ ;  /* 0x000000ffff027224 */ /* 0x001fe400078e00ff */
[----:B-1----:R-:W-:-:S04]  /*01a0*/  IMAD.MOV R4, RZ, RZ, -R3 ;  /* 0x000000ffff047224 */ /* 0x002fc800078e0a03 */
[----:B------:R-:W-:Y:S02]  /*01b0*/  IMAD R5, R4, R7, RZ ;  /* 0x0000000704057224 */ /* 0x000fe400078e02ff */
[----:B------:R-:W-:Y:S02]  /*01c0*/  IMAD.MOV.U32 R4, RZ, RZ, RZ ;  /* 0x000000ffff047224 */ /* 0x000fe400078e00ff */
[----:B------:R-:W-:-:S04]  /*01d0*/  IMAD.HI.U32 R3, R3, R5, R2 ;  /* 0x0000000503037227 */ /* 0x000fc800078e0002 */
[----:B------:R-:W-:Y:S02]  /*01e0*/  IMAD.MOV.U32 R5, RZ, RZ, -0x2d ;  /* 0xffffffd3ff057424 */ /* 0x000fe400078e00ff */
[----:B------:R-:W-:-:S03]  /*01f0*/  IMAD.HI.U32 R16, R3, R0, RZ ;  /* 0x0000000003107227 */ /* 0x000fc600078e00ff */
[----:B------:R0:W-:Y:S01]  /*0200*/  STL.64 [R1+0x20], R4 ;  /* 0x0000200401007387 */ /* 0x0001e20000100a00 */
[----:B------:R-:W-:-:S04]  /*0210*/  IMAD.MOV R3, RZ, RZ, -R16 ;  /* 0x000000ffff037224 */ /* 0x000fc800078e0a10 */
[C---:B------:R-:W-:Y:S02]  /*0220*/  IMAD R0, R7.reuse, R3, R0 ;  /* 0x0000000307007224 */ /* 0x040fe400078e0200 */
[----:B------:R-:W1:Y:S01]  /*0230*/  I2F.F64 R2, UR4 ;  /* 0x0000000400027d12 */ /* 0x000e620008201c00 */
[----:B------:R-:W2:Y:S02]  /*0240*/  LDCU UR4, c[0x0][0x398] ;  /* 0x00007300ff0477ac */ /* 0x000ea40008000800 */
[----:B------:R-:W-:Y:S02]  /*0250*/  ISETP.GT.U32.AND P1, PT, R7, R0, PT ;  /* 0x000000000700720c */ /* 0x000fe40003f24070 */
[----:B-1----:R-:W-:-:S11]  /*0260*/  R2UR UR39, R3 ;  /* 0x00000000032772ca */ /* 0x002fd600000e0000 */
[----:B------:R-:W-:Y:S01]  /*0270*/  @!P1 IMAD.IADD R0, R0, 0x1, -R7 ;  /* 0x0000000100009824 */ /* 0x000fe200078e0a07 */
[----:B------:R-:W-:Y:S01]  /*0280*/  R2UR UR38, R2 ;  /* 0x00000000022672ca */ /* 0x000fe200000e0000 */
[----:B------:R-:W-:Y:S01]  /*0290*/  @!P1 VIADD R16, R16, 0x1 ;  /* 0x0000000110109836 */ /* 0x000fe20000000000 */
[----:B------:R-:W-:Y:S02]  /*02a0*/  ISETP.NE.AND P1, PT, R9, RZ, PT ;  /* 0x000000ff0900720c */ /* 0x000fe40003f25270 */
[----:B------:R-:W-:Y:S02]  /*02b0*/  ISETP.GE.U32.AND P0, PT, R0, R7, PT ;  /* 0x000000070000720c */ /* 0x000fe40003f06070 */
[----:B------:R-:W-:Y:S02]  /*02c0*/  LOP3.LUT R0, R6, R9, RZ, 0x3c, !PT ;  /* 0x0000000906007212 */ /* 0x000fe400078e3cff */
[----:B------:R-:W-:Y:S02]  /*02d0*/  I2FP.F32.S32 R2, UR6 ;  /* 0x0000000600027c45 */ /* 0x000fe40008201400 */
[----:B------:R-:W-:Y:S01]  /*02e0*/  ISETP.GE.AND P2, PT, R0, RZ, PT ;  /* 0x000000ff0000720c */ /* 0x000fe20003f46270 */
[----:B------:R-:W-:Y:S01]  /*02f0*/  IMAD.MOV.U32 R0, RZ, RZ, 0x2d ;  /* 0x0000002dff007424 */ /* 0x000fe200078e00ff */
[----:B--2---:R-:W-:-:S04]  /*0300*/  I2FP.F32.S32 R19, UR4 ;  /* 0x0000000400137c45 */ /* 0x004fc80008201400 */
[----:B------:R0:W-:Y:S01]  /*0310*/  STL [R1+0x1c], R0 ;  /* 0x00001c0001007387 */ /* 0x0001e20000100800 */
[----:B------:R-:W-:-:S06]  /*0320*/  @P0 VIADD R16, R16, 0x1 ;  /* 0x0000000110100836 */ /* 0x000fcc0000000000 */
[----:B------:R-:W-:Y:S01]  /*0330*/  @!P2 IMAD.MOV R16, RZ, RZ, -R16 ;  /* 0x000000ffff10a224 */ /* 0x000fe200078e0a10 */
[----:B------:R-:W-:-:S04]  /*0340*/  @!P1 LOP3.LUT R16, RZ, R9, RZ, 0x33, !PT ;  /* 0x00000009ff109212 */ /* 0x000fc800078e33ff */
[----:B------:R-:W-:Y:S01]  /*0350*/  I2FP.F32.S32 R23, R16 ;  /* 0x0000001000177245 */ /* 0x000fe20000201400 */
[----:B------:R-:W-:-:S04]  /*0360*/  IMAD.MOV R17, RZ, RZ, -R16 ;  /* 0x000000ffff117224 */ /* 0x000fc800078e0a10 */
[----:B------:R-:W-:-:S05]  /*0370*/  IMAD R17, R9, R17, R6 ;  /* 0x0000001109117224 */ /* 0x000fca00078e0206 */
[----:B0-----:R-:W-:-:S07]  /*0380*/  I2FP.F32.S32 R25, R17 ;  /* 0x0000001100197245 */ /* 0x001fce0000201400 */
.L_x_101:
[----:B------:R-:W-:Y:S01]  /*0390*/  LEA R3, R18, UR44, 0x2 ;  /* 0x0000002c12037c11 */ /* 0x000fe2000f8e10ff */
[----:B------:R-:W0:Y:S05]  /*03a0*/  LDCU UR4, c[0x0][0x3c0] ;  /* 0x00007800ff0477ac */ /* 0x000e2a0008000800 */
[----:B------:R-:W2:Y:S01]  /*03b0*/  LDL R3, [R3] ;  /* 0x0000000003037983 */ /* 0x000ea20000100800 */
[----:B------:R-:W-:Y:S01]  /*03c0*/  IMAD.MOV.U32 R5, RZ, RZ, 0x3bb60b61 ;  /* 0x3bb60b61ff057424 */ /* 0x000fe200078e00ff */
[----:B------:R-:W-:Y:S01]  /*03d0*/  BSSY.RECONVERGENT B0, `(.L_x_0) ;  /* 0x000000e000007945 */ /* 0x000fe20003800200 */
[----:B------:R-:W-:-:S04]  /*03e0*/  IMAD.MOV.U32 R4, RZ, RZ, 0x43340000 ;  /* 0x43340000ff047424 */ /* 0x000fc800078e00ff */
[----:B------:R-:W-:-:S04]  /*03f0*/  FFMA R4, R5, -R4, 1 ;  /* 0x3f80000005047423 */ /* 0x000fc80000000804 */
[----:B------:R-:W-:Y:S01]  /*0400*/  FFMA R5, R4, R5, 0.0055555556900799274445 ;  /* 0x3bb60b6104057423 */ /* 0x000fe20000000005 */
[----:B--2---:R-:W-:-:S05]  /*0410*/  I2FP.F32.S32 R0, R3 ;  /* 0x0000000300007245 */ /* 0x004fca0000201400 */
[----:B0-----:R-:W-:-:S04]  /*0420*/  FMUL R0, R0, UR4 ;  /* 0x0000000400007c20 */ /* 0x001fc80008400000 */
[----:B------:R-:W0:Y:S01]  /*0430*/  FCHK P0, R0, 180 ;  /* 0x4334000000007902 */ /* 0x000e220000000000 */
[----:B------:R-:W-:-:S04]  /*0440*/  FFMA R24, R0, R5, RZ ;  /* 0x0000000500187223 */ /* 0x000fc800000000ff */
[----:B------:R-:W-:-:S04]  /*0450*/  FFMA R4, R24, -180, R0 ;  /* 0xc334000018047823 */ /* 0x000fc80000000000 */
[----:B------:R-:W-:Y:S01]  /*0460*/  FFMA R24, R5, R4, R24 ;  /* 0x0000000405187223 */ /* 0x000fe20000000018 */
[----:B0-----:R-:W-:Y:S06]  /*0470*/  @!P0 BRA `(.L_x_1) ;  /* 0x00000000000c8947 */ /* 0x001fec0003800000 */
[----:B------:R-:W-:-:S07]  /*0480*/  MOV R8, 0x4a0 ;  /* 0x000004a000087802 */ /* 0x000fce0000000f00 */
[----:B------:R-:W-:Y:S05]  /*0490*/  CALL.REL.NOINC `($__internal_2_$__cuda_sm3x_div_rn_noftz_f32_slowpath) ;  /* 0x0000007000f47944 */ /* 0x000fea0003c00000 */
[----:B------:R-:W-:-:S07]  /*04a0*/  IMAD.MOV.U32 R24, RZ, RZ, R3 ;  /* 0x000000ffff187224 */ /* 0x000fce00078e0003 */
.L_x_1:
[----:B------:R-:W-:Y:S05]  /*04b0*/  BSYNC.RECONVERGENT B0 ;  /* 0x0000000000007941 */ /* 0x000fea0003800200 */
.L_x_0:
[C---:B------:R-:W-:Y:S01]  /*04c0*/  FMUL R0, R24.reuse, 0.63661974668502807617 ;  /* 0x3f22f98318007820 */ /* 0x040fe20000400000 */
[----:B------:R-:W-:Y:S01]  /*04d0*/  FSETP.GE.AND P0, PT, |R24|, 105615, PT ;  /* 0x47ce47801800780b */ /* 0x000fe20003f06200 */
[----:B------:R-:W-:Y:S04]  /*04e0*/  BSSY.RECONVERGENT B0, `(.L_x_2) ;  /* 0x0000041000007945 */ /* 0x000fe80003800200 */
[----:B------:R-:W0:Y:S02]  /*04f0*/  F2I.NTZ R0, R0 ;  /* 0x0000000000007305 */ /* 0x000e240000203100 */
[----:B0-----:R-:W-:Y:S01]  /*0500*/  I2FP.F32.S32 R3, R0 ;  /* 0x0000000000037245 */ /* 0x001fe20000201400 */
[----:B------:R-:W-:-:S04]  /*0510*/  IMAD.MOV.U32 R27, RZ, RZ, R0 ;  /* 0x000000ffff1b7224 */ /* 0x000fc800078e0000 */
[----:B------:R-:W-:-:S04]  /*0520*/  FFMA R4, R3, -1.5707962512969970703, R24 ;  /* 0xbfc90fda03047823 */ /* 0x000fc80000000018 */
[----:B------:R-:W-:-:S04]  /*0530*/  FFMA R4, R3, -7.5497894158615963534e-08, R4 ;  /* 0xb3a2216803047823 */ /* 0x000fc80000000004 */
[----:B------:R-:W-:-:S04]  /*0540*/  FFMA R26, R3, -5.3903029534742383927e-15, R4 ;  /* 0xa7c234c5031a7823 */ /* 0x000fc80000000004 */
[----:B------:R-:W-:Y:S01]  /*0550*/  IMAD.MOV.U32 R3, RZ, RZ, R26 ;  /* 0x000000ffff037224 */ /* 0x000fe200078e001a */
[----:B------:R-:W-:Y:S06]  /*0560*/  @!P0 BRA `(.L_x_3) ;  /* 0x0000000000e08947 */ /* 0x000fec0003800000 */
[----:B------:R-:W-:-:S13]  /*0570*/  FSETP.NEU.AND P0, PT, |R24|, +INF , PT ;  /* 0x7f8000001800780b */ /* 0x000fda0003f0d200 */
[----:B------:R-:W-:Y:S01]  /*0580*/  @!P0 FMUL R3, RZ, R24 ;  /* 0x00000018ff038220 */ /* 0x000fe20000400000 */
[----:B------:R-:W-:Y:S01]  /*0590*/  @!P0 IMAD.MOV.U32 R0, RZ, RZ, RZ ;  /* 0x000000ffff008224 */ /* 0x000fe200078e00ff */
[----:B------:R-:W-:Y:S06]  /*05a0*/  @!P0 BRA `(.L_x_3) ;  /* 0x0000000000d08947 */ /* 0x000fec0003800000 */
[----:B------:R-:W0:Y:S01]  /*05b0*/  LDCU.64 UR4, c[0x4][0x10] ;  /* 0x01000200ff0477ac */ /* 0x000e220008000a00 */
[----:B------:R-:W-:Y:S01]  /*05c0*/  IMAD.SHL.U32 R3, R24, 0x100, RZ ;  /* 0x0000010018037824 */ /* 0x000fe200078e00ff */
[----:B------:R-:W-:Y:S01]  /*05d0*/  BSSY.RECONVERGENT B1, `(.L_x_4) ;  /* 0x0000012000017945 */ /* 0x000fe20003800200 */
[----:B------:R-:W-:Y:S01]  /*05e0*/  CS2R R6, SRZ ;  /* 0x0000000000067805 */ /* 0x000fe2000001ff00 */
[----:B------:R-:W-:Y:S02]  /*05f0*/  IMAD.MOV.U32 R11, RZ, RZ, RZ ;  /* 0x000000ffff0b7224 */ /* 0x000fe400078e00ff */
[----:B------:R-:W-:Y:S01]  /*0600*/  IMAD.MOV.U32 R0, RZ, RZ, R1 ;  /* 0x000000ffff007224 */ /* 0x000fe200078e0001 */
[----:B------:R-:W-:Y:S01]  /*0610*/  LOP3.LUT R13, R3, 0x80000000, RZ, 0xfc, !PT ;  /* 0x80000000030d7812 */ /* 0x000fe200078efcff */
[----:B0-----:R-:W-:Y:S02]  /*0620*/  IMAD.U32 R8, RZ, RZ, UR4 ;  /* 0x00000004ff087e24 */ /* 0x001fe4000f8e00ff */
[----:B------:R-:W-:-:S07]  /*0630*/  IMAD.U32 R9, RZ, RZ, UR5 ;  /* 0x00000005ff097e24 */ /* 0x000fce000f8e00ff */
.L_x_5:
[----:B------:R0:W2:Y:S01]  /*0640*/  LDG.E.CONSTANT R4, desc[UR36][R8.64] ;  /* 0x0000002408047981 */ /* 0x0000a2000c1e9900 */
[----:B------:R-:W-:-:S05]  /*0650*/  VIADD R7, R7, 0x1 ;  /* 0x0000000107077836 */ /* 0x000fca0000000000 */
[----:B------:R-:W-:Y:S02]  /*0660*/  ISETP.NE.AND P0, PT, R7, 0x6, PT ;  /* 0x000000060700780c */ /* 0x000fe40003f05270 */
[----:B0-----:R-:W-:-:S05]  /*0670*/  IADD3 R8, P2, PT, R8, 0x4, RZ ;  /* 0x0000000408087810 */ /* 0x001fca0007f5e0ff */
[----:B------:R-:W-:Y:S02]  /*0680*/  IMAD.X R9, RZ, RZ, R9, P2 ;  /* 0x000000ffff097224 */ /* 0x000fe400010e0609 */
[----:B--2---:R-:W-:-:S03]  /*0690*/  IMAD.WIDE.U32 R4, R4, R13, RZ ;  /* 0x0000000d04047225 */ /* 0x004fc600078e00ff */
[----:B------:R-:W-:-:S05]  /*06a0*/  IADD3 R3, P1, PT, R4, R6, RZ ;  /* 0x0000000604037210 */ /* 0x000fca0007f3e0ff */
[----:B------:R0:W-:Y:S01]  /*06b0*/  STL [R0], R3 ;  /* 0x0000000300007387 */ /* 0x0001e20000100800 */
[----:B------:R-:W-:Y:S02]  /*06c0*/  IMAD.X R6, R5, 0x1, R11, P1 ;  /* 0x0000000105067824 */ /* 0x000fe400008e060b */
[----:B0-----:R-:W-:Y:S01]  /*06d0*/  VIADD R0, R0, 0x4 ;  /* 0x0000000400007836 */ /* 0x001fe20000000000 */
[----:B------:R-:W-:Y:S06]  /*06e0*/  @P0 BRA `(.L_x_5) ;  /* 0xfffffffc00d40947 */ /* 0x000fec000383ffff */
[----:B------:R-:W-:Y:S05]  /*06f0*/  BSYNC.RECONVERGENT B1 ;  /* 0x0000000000017941 */ /* 0x000fea0003800200 */
.L_x_4:
[----:B------:R-:W-:Y:S01]  /*0700*/  SHF.R.U32.HI R5, RZ, 0x17, R24 ;  /* 0x00000017ff057819 */ /* 0x000fe20000011618 */
[----:B------:R0:W-:Y:S03]  /*0710*/  STL [R1+0x18], R6 ;  /* 0x0000180601007387 */ /* 0x0001e60000100800 */
[C---:B------:R-:W-:Y:S02]  /*0720*/  LOP3.LUT R0, R5.reuse, 0xe0, RZ, 0xc0, !PT ;  /* 0x000000e005007812 */ /* 0x040fe400078ec0ff */
[----:B------:R-:W-:-:S03]  /*0730*/  LOP3.LUT P0, RZ, R5, 0x1f, RZ, 0xc0, !PT ;  /* 0x0000001f05ff7812 */ /* 0x000fc6000780c0ff */
[----:B------:R-:W-:-:S05]  /*0740*/  VIADD R0, R0, 0xffffff80 ;  /* 0xffffff8000007836 */ /* 0x000fca0000000000 */
[----:B------:R-:W-:-:S05]  /*0750*/  SHF.R.U32.HI R0, RZ, 0x5, R0 ;  /* 0x00000005ff007819 */ /* 0x000fca0000011600 */
[----:B------:R-:W-:-:S05]  /*0760*/  IMAD R7, R0, -0x4, R1 ;  /* 0xfffffffc00077824 */ /* 0x000fca00078e0201 */
[----:B------:R-:W2:Y:S04]  /*0770*/  LDL R0, [R7+0x18] ;  /* 0x0000180007007983 */ /* 0x000ea80000100800 */
[----:B------:R-:W2:Y:S04]  /*0780*/  LDL R3, [R7+0x14] ;  /* 0x0000140007037983 */ /* 0x000ea80000100800 */
[----:B------:R-:W3:Y:S01]  /*0790*/  @P0 LDL R4, [R7+0x10] ;  /* 0x0000100007040983 */ /* 0x000ee20000100800 */
[----:B------:R-:W-:Y:S01]  /*07a0*/  LOP3.LUT R5, R5, 0x1f, RZ, 0xc0, !PT ;  /* 0x0000001f05057812 */ /* 0x000fe200078ec0ff */
[----:B------:R-:W-:Y:S01]  /*07b0*/  UMOV UR4, 0x54442d19 ;  /* 0x54442d1900047882 */ /* 0x000fe20000000000 */
[----:B------:R-:W-:-:S02]  /*07c0*/  UMOV UR5, 0x3bf921fb ;  /* 0x3bf921fb00057882 */ /* 0x000fc40000000000 */
[-C--:B--2---:R-:W-:Y:S02]  /*07d0*/  @P0 SHF.L.W.U32.HI R0, R3, R5.reuse, R0 ;  /* 0x0000000503000219 */ /* 0x084fe40000010e00 */
[----:B---3--:R-:W-:Y:S02]  /*07e0*/  @P0 SHF.L.W.U32.HI R3, R4, R5, R3 ;  /* 0x0000000504030219 */ /* 0x008fe40000010e03 */
[----:B------:R-:W-:Y:S02]  /*07f0*/  ISETP.GE.AND P0, PT, R24, RZ, PT ;  /* 0x000000ff1800720c */ /* 0x000fe40003f06270 */
[C-C-:B------:R-:W-:Y:S01]  /*0800*/  SHF.L.W.U32.HI R5, R3.reuse, 0x2, R0.reuse ;  /* 0x0000000203057819 */ /* 0x140fe20000010e00 */
[----:B------:R-:W-:Y:S01]  /*0810*/  IMAD.SHL.U32 R3, R3, 0x4, RZ ;  /* 0x0000000403037824 */ /* 0x000fe200078e00ff */
[----:B------:R-:W-:Y:S02]  /*0820*/  SHF.R.U32.HI R0, RZ, 0x1e, R0 ;  /* 0x0000001eff007819 */ /* 0x000fe40000011600 */
[----:B------:R-:W-:-:S02]  /*0830*/  SHF.R.S32.HI R4, RZ, 0x1f, R5 ;  /* 0x0000001fff047819 */ /* 0x000fc40000011405 */
[C---:B------:R-:W-:Y:S02]  /*0840*/  LEA.HI R0, R5.reuse, R0, RZ, 0x1 ;  /* 0x0000000005007211 */ /* 0x040fe400078f08ff */
[C---:B------:R-:W-:Y:S02]  /*0850*/  LOP3.LUT R8, R4.reuse, R3, RZ, 0x3c, !PT ;  /* 0x0000000304087212 */ /* 0x040fe400078e3cff */
[----:B------:R-:W-:Y:S02]  /*0860*/  LOP3.LUT R9, R4, R5, RZ, 0x3c, !PT ;  /* 0x0000000504097212 */ /* 0x000fe400078e3cff */
[----:B------:R-:W-:-:S04]  /*0870*/  LOP3.LUT R3, R5, R24, RZ, 0x3c, !PT ;  /* 0x0000001805037212 */ /* 0x000fc800078e3cff */
[----:B------:R-:W0:Y:S01]  /*0880*/  I2F.F64.S64 R8, R8 ;  /* 0x0000000800087312 */ /* 0x000e220000301c00 */
[----:B------:R-:W-:Y:S01]  /*0890*/  ISETP.GE.AND P1, PT, R3, RZ, PT ;  /* 0x000000ff0300720c */ /* 0x000fe20003f26270 */
[----:B------:R-:W-:-:S04]  /*08a0*/  IMAD.MOV R3, RZ, RZ, -R0 ;  /* 0x000000ffff037224 */ /* 0x000fc800078e0a00 */
[----:B------:R-:W-:Y:S01]  /*08b0*/  @!P0 IMAD.MOV.U32 R0, RZ, RZ, R3 ;  /* 0x000000ffff008224 */ /* 0x000fe200078e0003 */
[----:B0-----:R-:W-:-:S10]  /*08c0*/  DMUL R6, R8, UR4 ;  /* 0x0000000408067c28 */ /* 0x001fd40008000000 */
[----:B------:R-:W0:Y:S02]  /*08d0*/  F2F.F32.F64 R6, R6 ;  /* 0x0000000600067310 */ /* 0x000e240000301000 */
[----:B0-----:R-:W-:-:S07]  /*08e0*/  FSEL R3, -R6, R6, !P1 ;  /* 0x0000000606037208 */ /* 0x001fce0004800100 */
.L_x_3:
[----:B------:R-:W-:Y:S05]  /*08f0*/  BSYNC.RECONVERGENT B0 ;  /* 0x0000000000007941 */ /* 0x000fea0003800200 */
.L_x_2:
[----:B------:R-:W-:Y:S02]  /*0900*/  IMAD.MOV.U32 R12, RZ, RZ, 0x37cbac00 ;  /* 0x37cbac00ff0c7424 */ /* 0x000fe400078e00ff */
[----:B------:R-:W-:Y:S01]  /*0910*/  FMUL R5, R3, R3 ;  /* 0x0000000303057220 */ /* 0x000fe20000400000 */
[----:B------:R-:W-:Y:S01]  /*0920*/  LOP3.LUT R6, R0, 0x1, RZ, 0xc0, !PT ;  /* 0x0000000100067812 */ /* 0x000fe200078ec0ff */
[----:B------:R-:W-:Y:S01]  /*0930*/  IMAD.MOV.U32 R11, RZ, RZ, 0x3d2aaabb ;  /* 0x3d2aaabbff0b7424 */ /* 0x000fe200078e00ff */
[----:B------:R-:W0:Y:S01]  /*0940*/  LDCU UR4, c[0x0][0x3a4] ;  /* 0x00007480ff0477ac */ /* 0x000e220008000800 */
[----:B------:R-:W-:Y:S01]  /*0950*/  FFMA R4, R5, R12, -0.0013887860113754868507 ;  /* 0xbab607ed05047423 */ /* 0x000fe2000000000c */
[----:B------:R-:W-:Y:S01]  /*0960*/  ISETP.NE.U32.AND P0, PT, R6, 0x1, PT ;  /* 0x000000010600780c */ /* 0x000fe20003f05070 */
[----:B------:R-:W-:Y:S01]  /*0970*/  IMAD.MOV.U32 R10, RZ, RZ, 0x3effffff ;  /* 0x3effffffff0a7424 */ /* 0x000fe200078e00ff */
[----:B------:R-:W-:Y:S01]  /*0980*/  LOP3.LUT P1, RZ, R0, 0x2, RZ, 0xc0, !PT ;  /* 0x0000000200ff7812 */ /* 0x000fe2000782c0ff */
[----:B------:R-:W-:Y:S01]  /*0990*/  BSSY.RECONVERGENT B0, `(.L_x_6) ;  /* 0x0000045000007945 */ /* 0x000fe20003800200 */
[----:B------:R-:W-:-:S02]  /*09a0*/  FSEL R4, R4, -0.00019574658654164522886, !P0 ;  /* 0xb94d415304047808 */ /* 0x000fc40004000000 */
[----:B------:R-:W-:Y:S02]  /*09b0*/  FSEL R6, R11, 0.0083327032625675201416, !P0 ;  /* 0x3c0885e40b067808 */ /* 0x000fe40004000000 */
[----:B------:R-:W-:Y:S02]  /*09c0*/  FSEL R7, -R10, -0.16666662693023681641, !P0 ;  /* 0xbe2aaaa80a077808 */ /* 0x000fe40004000100 */
[----:B------:R-:W-:Y:S01]  /*09d0*/  FSEL R0, R3, 1, P0 ;  /* 0x3f80000003007808 */ /* 0x000fe20000000000 */
[C---:B------:R-:W-:Y:S01]  /*09e0*/  FFMA R4, R5.reuse, R4, R6 ;  /* 0x0000000405047223 */ /* 0x040fe20000000006 */
[----:B------:R-:W-:Y:S01]  /*09f0*/  FSETP.GE.AND P0, PT, |R24|, 105615, PT ;  /* 0x47ce47801800780b */ /* 0x000fe20003f06200 */
[----:B------:R-:W-:Y:S02]  /*0a00*/  IMAD.MOV.U32 R3, RZ, RZ, R26 ;  /* 0x000000ffff037224 */ /* 0x000fe400078e001a */
[C---:B------:R-:W-:Y:S01]  /*0a10*/  FFMA R4, R5.reuse, R4, R7 ;  /* 0x0000000405047223 */ /* 0x040fe20000000007 */
[----:B------:R-:W-:Y:S01]  /*0a20*/  FFMA R5, R5, R0, RZ ;  /* 0x0000000005057223 */ /* 0x000fe200000000ff */
[----:B0-----:R-:W-:-:S03]  /*0a30*/  I2FP.F32.S32 R14, UR4 ;  /* 0x00000004000e7c45 */ /* 0x001fc60008201400 */
[----:B------:R-:W-:Y:S01]  /*0a40*/  FFMA R0, R5, R4, R0 ;  /* 0x0000000405007223 */ /* 0x000fe20000000000 */
[----:B------:R-:W-:-:S03]  /*0a50*/  IMAD.MOV.U32 R5, RZ, RZ, R27 ;  /* 0x000000ffff057224 */ /* 0x000fc600078e001b */
[----:B------:R-:W-:-:S04]  /*0a60*/  @P1 FADD R0, RZ, -R0 ;  /* 0x80000000ff001221 */ /* 0x000fc80000000000 */
[----:B------:R-:W-:Y:S01]  /*0a70*/  FFMA R7, -R0, R14, R23 ;  /* 0x0000000e00077223 */ /* 0x000fe20000000117 */
[----:B------:R-:W-:Y:S06]  /*0a80*/  @!P0 BRA `(.L_x_7) ;  /* 0x0000000000d48947 */ /* 0x000fec0003800000 */
[----:B------:R-:W-:-:S13]  /*0a90*/  FSETP.NEU.AND P0, PT, |R24|, +INF , PT ;  /* 0x7f8000001800780b */ /* 0x000fda0003f0d200 */
[----:B------:R-:W-:Y:S01]  /*0aa0*/  @!P0 FMUL R3, RZ, R24 ;  /* 0x00000018ff038220 */ /* 0x000fe20000400000 */
[----:B------:R-:W-:Y:S01]  /*0ab0*/  @!P0 IMAD.MOV.U32 R5, RZ, RZ, RZ ;  /* 0x000000ffff058224 */ /* 0x000fe200078e00ff */
[----:B------:R-:W-:Y:S06]  /*0ac0*/  @!P0 BRA `(.L_x_7) ;  /* 0x0000000000c48947 */ /* 0x000fec0003800000 */
[----:B------:R-:W-:Y:S01]  /*0ad0*/  IMAD.SHL.U32 R0, R24, 0x100, RZ ;  /* 0x0000010018007824 */ /* 0x000fe200078e00ff */
[----:B------:R-:W-:Y:S01]  /*0ae0*/  BSSY.RECONVERGENT B1, `(.L_x_8) ;  /* 0x0000010000017945 */ /* 0x000fe20003800200 */
[----:B------:R-:W-:Y:S02]  /*0af0*/  IMAD.MOV.U32 R6, RZ, RZ, RZ ;  /* 0x000000ffff067224 */ /* 0x000fe400078e00ff */
[----:B------:R-:W-:Y:S01]  /*0b00*/  IMAD.MOV.U32 R15, RZ, RZ, RZ ;  /* 0x000000ffff0f7224 */ /* 0x000fe200078e00ff */
[----:B------:R-:W-:Y:S01]  /*0b10*/  LOP3.LUT R21, R0, 0x80000000, RZ, 0xfc, !PT ;  /* 0x8000000000157812 */ /* 0x000fe200078efcff */
[----:B------:R-:W-:-:S07]  /*0b20*/  IMAD.MOV.U32 R3, RZ, RZ, RZ ;  /* 0x000000ffff037224 */ /* 0x000fce00078e00ff */
.L_x_9:
[----:B0-----:R-:W0:Y:S02]  /*0b30*/  LDC.64 R4, c[0x4][0x10] ;  /* 0x01000400ff047b82 */ /* 0x001e240000000a00 */
[----:B0-----:R-:W-:-:S06]  /*0b40*/  IMAD.WIDE.U32 R4, R3, 0x4, R4 ;  /* 0x0000000403047825 */ /* 0x001fcc00078e0004 */
[----:B------:R-:W2:Y:S01]  /*0b50*/  LDG.E.CONSTANT R4, desc[UR36][R4.64] ;  /* 0x0000002404047981 */ /* 0x000ea2000c1e9900 */
[C---:B------:R-:W-:Y:S01]  /*0b60*/  LEA R0, R3.reuse, UR43, 0x2 ;  /* 0x0000002b03007c11 */ /* 0x040fe2000f8e10ff */
[----:B------:R-:W-:-:S05]  /*0b70*/  VIADD R3, R3, 0x1 ;  /* 0x0000000103037836 */ /* 0x000fca0000000000 */
[----:B------:R-:W-:Y:S01]  /*0b80*/  ISETP.NE.AND P0, PT, R3, 0x6, PT ;  /* 0x000000060300780c */ /* 0x000fe20003f05270 */
[----:B--2---:R-:W-:-:S03]  /*0b90*/  IMAD.WIDE.U32 R8, R4, R21, RZ ;  /* 0x0000001504087225 */ /* 0x004fc600078e00ff */
[----:B------:R-:W-:-:S05]  /*0ba0*/  IADD3 R13, P1, PT, R8, R6, RZ ;  /* 0x00000006080d7210 */ /* 0x000fca0007f3e0ff */
[----:B------:R0:W-:Y:S01]  /*0bb0*/  STL [R0], R13 ;  /* 0x0000000d00007387 */ /* 0x0001e20000100800 */
[----:B------:R-:W-:-:S03]  /*0bc0*/  IMAD.X R6, R9, 0x1, R15, P1 ;  /* 0x0000000109067824 */ /* 0x000fc600008e060f */
[----:B------:R-:W-:Y:S05]  /*0bd0*/  @P0 BRA `(.L_x_9) ;  /* 0xfffffffc00d40947 */ /* 0x000fea000383ffff */
[----:B------:R-:W-:Y:S05]  /*0be0*/  BSYNC.RECONVERGENT B1 ;  /* 0x0000000000017941 */ /* 0x000fea0003800200 */
.L_x_8:
[----:B------:R-:W-:Y:S01]  /*0bf0*/  SHF.R.U32.HI R5, RZ, 0x17, R24 ;  /* 0x00000017ff057819 */ /* 0x000fe20000011618 */
[----:B------:R1:W-:Y:S03]  /*0c00*/  STL [R1+0x18], R6 ;  /* 0x0000180601007387 */ /* 0x0003e60000100800 */
[C---:B0-----:R-:W-:Y:S02]  /*0c10*/  LOP3.LUT R0, R5.reuse, 0xe0, RZ, 0xc0, !PT ;  /* 0x000000e005007812 */ /* 0x041fe400078ec0ff */
        /* <DEDUP_REMOVED lines=9> */
[----:B------:R-:W-:Y:S01]  /*0cb0*/  UMOV UR5, 0x3bf921fb ;  /* 0x3bf921fb00057882 */ /* 0x000fe20000000000 */
[----:B------:R-:W-:-:S02]  /*0cc0*/  ISETP.GE.AND P1, PT, R24, RZ, PT ;  /* 0x000000ff1800720c */ /* 0x000fc40003f26270 */
[-C--:B--2---:R-:W-:Y:S02]  /*0cd0*/  @P0 SHF.L.W.U32.HI R0, R3, R5.reuse, R0 ;  /* 0x0000000503000219 */ /* 0x084fe40000010e00 */
[----:B---3--:R-:W-:-:S04]  /*0ce0*/  @P0 SHF.L.W.U32.HI R3, R4, R5, R3 ;  /* 0x0000000504030219 */ /* 0x008fc80000010e03 */
[C-C-:B------:R-:W-:Y:S01]  /*0cf0*/  SHF.L.W.U32.HI R5, R3.reuse, 0x2, R0.reuse ;  /* 0x0000000203057819 */ /* 0x140fe20000010e00 */
[----:B------:R-:W-:Y:S01]  /*0d00*/  IMAD.SHL.U32 R3, R3, 0x4, RZ ;  /* 0x0000000403037824 */ /* 0x000fe200078e00ff */
[----:B------:R-:W-:Y:S02]  /*0d10*/  SHF.R.U32.HI R0, RZ, 0x1e, R0 ;  /* 0x0000001eff007819 */ /* 0x000fe40000011600 */
[----:B------:R-:W-:-:S04]  /*0d20*/  SHF.R.S32.HI R4, RZ, 0x1f, R5 ;  /* 0x0000001fff047819 */ /* 0x000fc80000011405 */
[C---:B------:R-:W-:Y:S02]  /*0d30*/  LOP3.LUT R8, R4.reuse, R3, RZ, 0x3c, !PT ;  /* 0x0000000304087212 */ /* 0x040fe400078e3cff */
[----:B------:R-:W-:Y:S02]  /*0d40*/  LOP3.LUT R9, R4, R5, RZ, 0x3c, !PT ;  /* 0x0000000504097212 */ /* 0x000fe400078e3cff */
[C---:B------:R-:W-:Y:S02]  /*0d50*/  LOP3.LUT R3, R5.reuse, R24, RZ, 0x3c, !PT ;  /* 0x0000001805037212 */ /* 0x040fe400078e3cff */
[----:B------:R-:W-:Y:S02]  /*0d60*/  LEA.HI R5, R5, R0, RZ, 0x1 ;  /* 0x0000000005057211 */ /* 0x000fe400078f08ff */
[----:B------:R-:W0:Y:S01]  /*0d70*/  I2F.F64.S64 R8, R8 ;  /* 0x0000000800087312 */ /* 0x000e220000301c00 */
[----:B------:R-:W-:Y:S02]  /*0d80*/  ISETP.GE.AND P0, PT, R3, RZ, PT ;  /* 0x000000ff0300720c */ /* 0x000fe40003f06270 */
[----:B------:R-:W-:-:S04]  /*0d90*/  IMAD.MOV R0, RZ, RZ, -R5 ;  /* 0x000000ffff007224 */ /* 0x000fc800078e0a05 */
[----:B------:R-:W-:Y:S01]  /*0da0*/  @!P1 IMAD.MOV.U32 R5, RZ, RZ, R0 ;  /* 0x000000ffff059224 */ /* 0x000fe200078e0000 */
[----:B0-----:R-:W-:-:S10]  /*0db0*/  DMUL R20, R8, UR4 ;  /* 0x0000000408147c28 */ /* 0x001fd40008000000 */
[----:B------:R-:W0:Y:S02]  /*0dc0*/  F2F.F32.F64 R20, R20 ;  /* 0x0000001400147310 */ /* 0x000e240000301000 */
[----:B01----:R-:W-:-:S07]  /*0dd0*/  FSEL R3, -R20, R20, !P0 ;  /* 0x0000001414037208 */ /* 0x003fce0004000100 */
.L_x_7:
[----:B------:R-:W-:Y:S05]  /*0de0*/  BSYNC.RECONVERGENT B0 ;  /* 0x0000000000007941 */ /* 0x000fea0003800200 */
.L_x_6:
[----:B------:R-:W-:Y:S01]  /*0df0*/  FMUL R9, R3, R3 ;  /* 0x0000000303097220 */ /* 0x000fe20000400000 */
[C---:B------:R-:W-:Y:S01]  /*0e00*/  LOP3.LUT R4, R5.reuse, 0x1, RZ, 0xc0, !PT ;  /* 0x0000000105047812 */ /* 0x040fe200078ec0ff */
[----:B------:R-:W-:Y:S01]  /*0e10*/  VIADD R5, R5, 0x1 ;  /* 0x0000000105057836 */ /* 0x000fe20000000000 */
[----:B------:R-:W-:Y:S01]  /*0e20*/  BSSY.RECONVERGENT B0, `(.L_x_10) ;  /* 0x0000047000007945 */ /* 0x000fe20003800200 */
[----:B------:R-:W-:Y:S01]  /*0e30*/  FFMA R0, R9, R12, -0.0013887860113754868507 ;  /* 0xbab607ed09007423 */ /* 0x000fe2000000000c */
[----:B------:R-:W-:Y:S02]  /*0e40*/  ISETP.NE.U32.AND P0, PT, R4, 0x1, PT ;  /* 0x000000010400780c */ /* 0x000fe40003f05070 */
[----:B------:R-:W-:Y:S02]  /*0e50*/  LOP3.LUT P1, RZ, R5, 0x2, RZ, 0xc0, !PT ;  /* 0x0000000205ff7812 */ /* 0x000fe4000782c0ff */
[----:B------:R-:W-:Y:S02]  /*0e60*/  FSEL R4, R0, -0.00019574658654164522886, P0 ;  /* 0xb94d415300047808 */ /* 0x000fe40000000000 */
[----:B------:R-:W-:-:S02]  /*0e70*/  FSEL R6, R11, 0.0083327032625675201416, P0 ;  /* 0x3c0885e40b067808 */ /* 0x000fc40000000000 */
[----:B------:R-:W-:Y:S02]  /*0e80*/  FSEL R0, R3, 1, !P0 ;  /* 0x3f80000003007808 */ /* 0x000fe40004000000 */
[----:B------:R-:W-:Y:S01]  /*0e90*/  FSEL R5, -R10, -0.16666662693023681641, P0 ;  /* 0xbe2aaaa80a057808 */ /* 0x000fe20000000100 */
[C---:B------:R-:W-:Y:S01]  /*0ea0*/  FFMA R4, R9.reuse, R4, R6 ;  /* 0x0000000409047223 */ /* 0x040fe20000000006 */
[----:B------:R-:W-:Y:S01]  /*0eb0*/  FSETP.GE.AND P0, PT, |R24|, 105615, PT ;  /* 0x47ce47801800780b */ /* 0x000fe20003f06200 */
[C---:B------:R-:W-:Y:S02]  /*0ec0*/  FFMA R3, R9.reuse, R0, RZ ;  /* 0x0000000009037223 */ /* 0x040fe400000000ff */
[----:B------:R-:W-:Y:S01]  /*0ed0*/  FFMA R4, R9, R4, R5 ;  /* 0x0000000409047223 */ /* 0x000fe20000000005 */
[----:B------:R-:W-:-:S03]  /*0ee0*/  IMAD.MOV.U32 R5, RZ, RZ, R27 ;  /* 0x000000ffff057224 */ /* 0x000fc600078e001b */
[----:B------:R-:W-:-:S04]  /*0ef0*/  FFMA R0, R3, R4, R0 ;  /* 0x0000000403007223 */ /* 0x000fc80000000000 */
[----:B------:R-:W-:-:S04]  /*0f00*/  @P1 FADD R0, RZ, -R0 ;  /* 0x80000000ff001221 */ /* 0x000fc80000000000 */
[----:B------:R-:W-:Y:S01]  /*0f10*/  FFMA R13, R14, R0, R25 ;  /* 0x000000000e0d7223 */ /* 0x000fe20000000019 */
[----:B------:R-:W-:Y:S01]  /*0f20*/  IMAD.MOV.U32 R0, RZ, RZ, R26 ;  /* 0x000000ffff007224 */ /* 0x000fe200078e001a */
[----:B------:R-:W-:Y:S06]  /*0f30*/  @!P0 BRA `(.L_x_11) ;  /* 0x0000000000d48947 */ /* 0x000fec0003800000 */
[----:B------:R-:W-:-:S13]  /*0f40*/  FSETP.NEU.AND P0, PT, |R24|, +INF , PT ;  /* 0x7f8000001800780b */ /* 0x000fda0003f0d200 */
[----:B------:R-:W-:Y:S01]  /*0f50*/  @!P0 FMUL R0, RZ, R24 ;  /* 0x00000018ff008220 */ /* 0x000fe20000400000 */
[----:B------:R-:W-:Y:S01]  /*0f60*/  @!P0 MOV R5, RZ ;  /* 0x000000ff00058202 */ /* 0x000fe20000000f00 */
[----:B------:R-:W-:Y:S06]  /*0f70*/  @!P0 BRA `(.L_x_11) ;  /* 0x0000000000c48947 */ /* 0x000fec0003800000 */
[----:B------:R-:W-:Y:S01]  /*0f80*/  IMAD.SHL.U32 R0, R24, 0x100, RZ ;  /* 0x0000010018007824 */ /* 0x000fe200078e00ff */
[----:B------:R-:W-:Y:S01]  /*0f90*/  BSSY.RECONVERGENT B1, `(.L_x_12) ;  /* 0x0000010000017945 */ /* 0x000fe20003800200 */
[----:B------:R-:W-:Y:S02]  /*0fa0*/  IMAD.MOV.U32 R6, RZ, RZ, RZ ;  /* 0x000000ffff067224 */ /* 0x000fe400078e00ff */
[----:B------:R-:W-:Y:S01]  /*0fb0*/  IMAD.MOV.U32 R21, RZ, RZ, RZ ;  /* 0x000000ffff157224 */ /* 0x000fe200078e00ff */
[----:B------:R-:W-:Y:S01]  /*0fc0*/  LOP3.LUT R29, R0, 0x80000000, RZ, 0xfc, !PT ;  /* 0x80000000001d7812 */ /* 0x000fe200078efcff */
[----:B------:R-:W-:-:S07]  /*0fd0*/  IMAD.MOV.U32 R3, RZ, RZ, RZ ;  /* 0x000000ffff037224 */ /* 0x000fce00078e00ff */
.L_x_13:
        /* <DEDUP_REMOVED lines=12> */
.L_x_12:
        /* <DEDUP_REMOVED lines=31> */
.L_x_11:
[----:B------:R-:W-:Y:S05]  /*1290*/  BSYNC.RECONVERGENT B0 ;  /* 0x0000000000007941 */ /* 0x000fea0003800200 */
.L_x_10:
[----:B------:R-:W-:Y:S01]  /*12a0*/  FMUL R3, R0, R0 ;  /* 0x0000000000037220 */ /* 0x000fe20000400000 */
[C---:B------:R-:W-:Y:S01]  /*12b0*/  LOP3.LUT R6, R5.reuse, 0x1, RZ, 0xc0, !PT ;  /* 0x0000000105067812 */ /* 0x040fe200078ec0ff */
[----:B------:R-:W-:Y:S01]  /*12c0*/  BSSY.RECONVERGENT B0, `(.L_x_14) ;  /* 0x0000047000007945 */ /* 0x000fe20003800200 */
[----:B------:R-:W-:Y:S01]  /*12d0*/  LOP3.LUT P1, RZ, R5, 0x2, RZ, 0xc0, !PT ;  /* 0x0000000205ff7812 */ /* 0x000fe2000782c0ff */
[----:B------:R-:W-:Y:S01]  /*12e0*/  FFMA R4, R3, R12, -0.0013887860113754868507 ;  /* 0xbab607ed03047423 */ /* 0x000fe2000000000c */
[----:B------:R-:W-:-:S04]  /*12f0*/  ISETP.NE.U32.AND P0, PT, R6, 0x1, PT ;  /* 0x000000010600780c */ /* 0x000fc80003f05070 */
[----:B------:R-:W-:Y:S02]  /*1300*/  FSEL R4, R4, -0.00019574658654164522886, !P0 ;  /* 0xb94d415304047808 */ /* 0x000fe40004000000 */
[----:B------:R-:W-:Y:S02]  /*1310*/  FSEL R6, R11, 0.0083327032625675201416, !P0 ;  /* 0x3c0885e40b067808 */ /* 0x000fe40004000000 */
[----:B------:R-:W-:Y:S02]  /*1320*/  FSEL R0, R0, 1, P0 ;  /* 0x3f80000000007808 */ /* 0x000fe40000000000 */
[----:B------:R-:W-:Y:S01]  /*1330*/  FSEL R9, -R10, -0.16666662693023681641, !P0 ;  /* 0xbe2aaaa80a097808 */ /* 0x000fe20004000100 */
[C---:B------:R-:W-:Y:S01]  /*1340*/  FFMA R4, R3.reuse, R4, R6 ;  /* 0x0000000403047223 */ /* 0x040fe20000000006 */
[----:B------:R-:W-:Y:S01]  /*1350*/  FSETP.GE.AND P0, PT, |R24|, 105615, PT ;  /* 0x47ce47801800780b */ /* 0x000fe20003f06200 */
[C---:B------:R-:W-:Y:S02]  /*1360*/  FFMA R5, R3.reuse, R0, RZ ;  /* 0x0000000003057223 */ /* 0x040fe400000000ff */
[----:B------:R-:W-:-:S04]  /*1370*/  FFMA R4, R3, R4, R9 ;  /* 0x0000000403047223 */ /* 0x000fc80000000009 */
[----:B------:R-:W-:Y:S01]  /*1380*/  FFMA R0, R5, R4, R0 ;  /* 0x0000000405007223 */ /* 0x000fe20000000000 */
[----:B------:R-:W-:-:S03]  /*1390*/  IMAD.MOV.U32 R5, RZ, RZ, R27 ;  /* 0x000000ffff057224 */ /* 0x000fc600078e001b */
[----:B------:R-:W-:-:S04]  /*13a0*/  @P1 FADD R0, RZ, -R0 ;  /* 0x80000000ff001221 */ /* 0x000fc80000000000 */
[----:B------:R-:W-:Y:S01]  /*13b0*/  FFMA R13, R2, R0, R13 ;  /* 0x00000000020d7223 */ /* 0x000fe2000000000d */
[----:B------:R-:W-:Y:S01]  /*13c0*/  IMAD.MOV.U32 R0, RZ, RZ, R26 ;  /* 0x000000ffff007224 */ /* 0x000fe200078e001a */
        /* <DEDUP_REMOVED lines=11> */
.L_x_17:
        /* <DEDUP_REMOVED lines=12> */
.L_x_16:
        /* <DEDUP_REMOVED lines=31> */
.L_x_15:
[----:B------:R-:W-:Y:S05]  /*1730*/  BSYNC.RECONVERGENT B0 ;  /* 0x0000000000007941 */ /* 0x000fea0003800200 */
.L_x_14:
[----:B------:R-:W-:Y:S01]  /*1740*/  FMUL R3, R0, R0 ;  /* 0x0000000000037220 */ /* 0x000fe20000400000 */
[C---:B------:R-:W-:Y:S01]  /*1750*/  LOP3.LUT R4, R5.reuse, 0x1, RZ, 0xc0, !PT ;  /* 0x0000000105047812 */ /* 0x040fe200078ec0ff */
[----:B------:R-:W-:Y:S01]  /*1760*/  VIADD R5, R5, 0x1 ;  /* 0x0000000105057836 */ /* 0x000fe20000000000 */
[----:B------:R-:W0:Y:S01]  /*1770*/  LDCU UR4, c[0x0][0x39c] ;  /* 0x00007380ff0477ac */ /* 0x000e220008000800 */
[----:B------:R-:W-:Y:S01]  /*1780*/  FFMA R12, R3, R12, -0.0013887860113754868507 ;  /* 0xbab607ed030c7423 */ /* 0x000fe2000000000c */
[----:B------:R-:W-:Y:S01]  /*1790*/  ISETP.NE.U32.AND P0, PT, R4, 0x1, PT ;  /* 0x000000010400780c */ /* 0x000fe20003f05070 */
[----:B------:R-:W-:Y:S01]  /*17a0*/  F2I.TRUNC.NTZ R13, R13 ;  /* 0x0000000d000d7305 */ /* 0x000fe2000020f100 */
[----:B------:R-:W-:Y:S01]  /*17b0*/  LOP3.LUT P1, RZ, R5, 0x2, RZ, 0xc0, !PT ;  /* 0x0000000205ff7812 */ /* 0x000fe2000782c0ff */
[----:B------:R-:W1:Y:S01]  /*17c0*/  LDCU.64 UR6, c[0x4][0x8] ;  /* 0x01000100ff0677ac */ /* 0x000e620008000a00 */
[----:B------:R-:W-:Y:S02]  /*17d0*/  FSEL R4, R11, 0.0083327032625675201416, P0 ;  /* 0x3c0885e40b047808 */ /* 0x000fe40000000000 */
[----:B------:R-:W-:-:S02]  /*17e0*/  FSEL R12, R12, -0.00019574658654164522886, P0 ;  /* 0xb94d41530c0c7808 */ /* 0x000fc40000000000 */
[----:B------:R-:W-:Y:S01]  /*17f0*/  FSEL R5, -R10, -0.16666662693023681641, P0 ;  /* 0xbe2aaaa80a057808 */ /* 0x000fe20000000100 */
[----:B------:R-:W0:Y:S01]  /*1800*/  F2I.TRUNC.NTZ R6, R7 ;  /* 0x0000000700067305 */ /* 0x000e22000020f100 */
[----:B------:R-:W-:Y:S01]  /*1810*/  FSEL R0, R0, 1, !P0 ;  /* 0x3f80000000007808 */ /* 0x000fe20004000000 */
[C---:B------:R-:W-:Y:S01]  /*1820*/  FFMA R4, R3.reuse, R12, R4 ;  /* 0x0000000c03047223 */ /* 0x040fe20000000004 */
[----:B------:R-:W2:Y:S03]  /*1830*/  LDC.64 R10, c[0x0][0x390] ;  /* 0x0000e400ff0a7b82 */ /* 0x000ea60000000a00 */
[C---:B------:R-:W-:Y:S01]  /*1840*/  FFMA R4, R3.reuse, R4, R5 ;  /* 0x0000000403047223 */ /* 0x040fe20000000005 */
[----:B------:R-:W-:-:S04]  /*1850*/  FFMA R3, R3, R0, RZ ;  /* 0x0000000003037223 */ /* 0x000fc800000000ff */
[----:B------:R-:W-:-:S04]  /*1860*/  FFMA R0, R3, R4, R0 ;  /* 0x0000000403007223 */ /* 0x000fc80000000000 */
[----:B------:R-:W-:Y:S01]  /*1870*/  @P1 FADD R0, RZ, -R0 ;  /* 0x80000000ff001221 */ /* 0x000fe20000000000 */
[C---:B0-----:R-:W-:Y:S02]  /*1880*/  IMAD R5, R6.reuse, UR4, R17 ;  /* 0x0000000406057c24 */ /* 0x041fe4000f8e0211 */
[----:B------:R-:W-:Y:S02]  /*1890*/  IMAD R9, R6, UR4, R13 ;  /* 0x0000000406097c24 */ /* 0x000fe4000f8e020d */
[----:B------:R-:W-:-:S06]  /*18a0*/  FFMA R0, R2, R0, R23 ;  /* 0x0000000002007223 */ /* 0x000fcc0000000017 */
[----:B------:R-:W0:Y:S01]  /*18b0*/  F2I.TRUNC.NTZ R0, R0 ;  /* 0x0000000000007305 */ /* 0x000e22000020f100 */
[----:B--2---:R-:W-:-:S04]  /*18c0*/  IMAD.WIDE R4, R5, 0x4, R10 ;  /* 0x0000000405047825 */ /* 0x004fc800078e020a */
[----:B------:R-:W-:Y:S02]  /*18d0*/  IMAD.WIDE R8, R9, 0x4, R10 ;  /* 0x0000000409087825 */ /* 0x000fe400078e020a */
[----:B------:R1:W2:Y:S04]  /*18e0*/  LDG.E R4, desc[UR36][R4.64] ;  /* 0x0000002404047981 */ /* 0x0002a8000c1e1900 */
[----:B------:R-:W3:Y:S01]  /*18f0*/  LDG.E R8, desc[UR36][R8.64] ;  /* 0x0000002408087981 */ /* 0x000ee2000c1e1900 */
[C---:B0-----:R-:W-:Y:S02]  /*1900*/  IMAD R3, R0.reuse, UR4, R13 ;  /* 0x0000000400037c24 */ /* 0x041fe4000f8e020d */
[----:B------:R-:W-:Y:S01]  /*1910*/  IMAD R13, R0, UR4, R17 ;  /* 0x00000004000d7c24 */ /* 0x000fe2000f8e0211 */
[----:B------:R-:W2:Y:S01]  /*1920*/  LDCU UR4, c[0x0][0x3a8] ;  /* 0x00007500ff0477ac */ /* 0x000ea20008000800 */
[----:B------:R-:W-:-:S04]  /*1930*/  IMAD.WIDE R6, R3, 0x4, R10 ;  /* 0x0000000403067825 */ /* 0x000fc800078e020a */
[----:B------:R-:W-:Y:S02]  /*1940*/  IMAD.WIDE R12, R13, 0x4, R10 ;  /* 0x000000040d0c7825 */ /* 0x000fe400078e020a */
[----:B------:R-:W2:Y:S04]  /*1950*/  LDG.E R7, desc[UR36][R6.64] ;  /* 0x0000002406077981 */ /* 0x000ea8000c1e1900 */
[----:B------:R-:W3:Y:S04]  /*1960*/  LDG.E R13, desc[UR36][R12.64] ;  /* 0x000000240c0d7981 */ /* 0x000ee8000c1e1900 */
[----:B------:R0:W-:Y:S01]  /*1970*/  STL.64 [R1+0x28], R16 ;  /* 0x0000281001007387 */ /* 0x0001e20000100a00 */
[----:B-1----:R-:W-:Y:S01]  /*1980*/  IMAD.U32 R5, RZ, RZ, UR7 ;  /* 0x00000007ff057e24 */ /* 0x002fe2000f8e00ff */
[----:B--2---:R-:W-:-:S04]  /*1990*/  IADD3 R0, PT, PT, -R4, UR4, -R7 ;  /* 0x0000000404007c10 */ /* 0x004fc8000fffe907 */
[----:B---3--:R-:W-:Y:S02]  /*19a0*/  IADD3 R28, PT, PT, R13, R0, R8 ;  /* 0x000000000d1c7210 */ /* 0x008fe40007ffe008 */
[----:B------:R-:W-:Y:S02]  /*19b0*/  MOV R0, 0x0 ;  /* 0x0000000000007802 */ /* 0x000fe40000000f00 */
[----:B------:R-:W-:Y:S02]  /*19c0*/  IABS R10, R28 ;  /* 0x0000001c000a7213 */ /* 0x000fe40000000000 */
[----:B------:R0:W1:Y:S03]  /*19d0*/  LDC.64 R8, c[0x4][R0] ;  /* 0x0100000000087b82 */ /* 0x0000660000000a00 */
[----:B------:R0:W-:Y:S01]  /*19e0*/  STL [R1+0x30], R10 ;  /* 0x0000300a01007387 */ /* 0x0001e20000100800 */
[----:B------:R-:W-:-:S04]  /*19f0*/  UIADD3 UR4, UP0, UPT, UR40, 0x28, URZ ;  /* 0x0000002828047890 */ /* 0x000fc8000ff1e0ff */
[----:B------:R-:W-:Y:S01]  /*1a00*/  UIADD3.X UR5, UPT, UPT, URZ, UR41, URZ, UP0, !UPT ;  /* 0x00000029ff057290 */ /* 0x000fe200087fe4ff */
[----:B------:R-:W-:Y:S02]  /*1a10*/  IMAD.U32 R4, RZ, RZ, UR6 ;  /* 0x00000006ff047e24 */ /* 0x000fe4000f8e00ff */
[----:B------:R-:W-:-:S03]  /*1a20*/  IMAD.U32 R6, RZ, RZ, UR4 ;  /* 0x00000004ff067e24 */ /* 0x000fc6000f8e00ff */
[----:B0-----:R-:W-:-:S07]  /*1a30*/  IMAD.U32 R7, RZ, RZ, UR5 ;  /* 0x00000005ff077e24 */ /* 0x001fce000f8e00ff */
[----:B------:R-:W-:-:S07]  /*1a40*/  LEPC R20, `(.L_x_18) ;  /* 0x000000001014794e */ /* 0x000fce0000000000 */
[----:B-1----:R-:W-:Y:S05]  /*1a50*/  CALL.ABS.NOINC R8 ;  /* 0x0000000008007343 */ /* 0x002fea0003c00000 */
.L_x_18:
[----:B------:R-:W-:Y:S01]  /*1a60*/  IABS R4, R28 ;  /* 0x0000001c00047213 */ /* 0x000fe20000000000 */
[----:B------:R-:W0:Y:S01]  /*1a70*/  LDCU.64 UR4, c[0x0][0x3b8] ;  /* 0x00007700ff0477ac */ /* 0x000e220008000a00 */
[----:B------:R-:W-:Y:S04]  /*1a80*/  BSSY.RECONVERGENT B2, `(.L_x_19) ;  /* 0x00004a5000027945 */ /* 0x000fe80003800200 */
[----:B------:R-:W0:Y:S02]  /*1a90*/  I2F.F64 R4, R4 ;  /* 0x0000000400047312 */ /* 0x000e240000201c00 */
[----:B0-----:R-:W-:-:S14]  /*1aa0*/  DSETP.GTU.AND P0, PT, R4, UR4, PT ;  /* 0x0000000404007e2a */ /* 0x001fdc000bf0c000 */
[----:B------:R-:W-:Y:S05]  /*1ab0*/  @P0 BRA `(.L_x_20) ;  /* 0x0000004800840947 */ /* 0x000fea0003800000 */
[----:B------:R-:W0:Y:S01]  /*1ac0*/  LDCU UR4, c[0x0][0x3a0] ;  /* 0x00007400ff0477ac */ /* 0x000e220008000800 */
[----:B------:R-:W-:Y:S01]  /*1ad0*/  CS2R R10, SRZ ;  /* 0x00000000000a7805 */ /* 0x000fe2000001ff00 */
[----:B0-----:R-:W-:-:S09]  /*1ae0*/  UISETP.GE.AND UP0, UPT, UR4, 0x1, UPT ;  /* 0x000000010400788c */ /* 0x001fd2000bf06270 */
[----:B------:R-:W-:Y:S05]  /*1af0*/  BRA.U !UP0, `(.L_x_21) ;  /* 0x0000004908087547 */ /* 0x000fea000b800000 */
[----:B------:R-:W0:Y:S01]  /*1b00*/  LDCU UR4, c[0x0][0x3a4] ;  /* 0x00007480ff0477ac */ /* 0x000e220008000800 */
[----:B------:R-:W-:Y:S01]  /*1b10*/  BSSY.RECONVERGENT B1, `(.L_x_21) ;  /* 0x0000480000017945 */ /* 0x000fe20003800200 */
[----:B0-----:R-:W-:-:S09]  /*1b20*/  UISETP.GE.AND UP0, UPT, UR4, 0x1, UPT ;  /* 0x000000010400788c */ /* 0x001fd2000bf06270 */
[----:B------:R-:W-:Y:S05]  /*1b30*/  BRA.U !UP0, `(.L_x_22) ;  /* 0x0000004508f47547 */ /* 0x000fea000b800000 */
[----:B------:R-:W-:Y:S01]  /*1b40*/  SHF.R.U32.HI R4, RZ, 0x17, R24 ;  /* 0x00000017ff047819 */ /* 0x000fe20000011618 */
[C---:B------:R-:W-:Y:S02]  /*1b50*/  IMAD.SHL.U32 R5, R24.reuse, 0x100, RZ ;  /* 0x0000010018057824 */ /* 0x040fe400078e00ff */
[----:B------:R-:W-:Y:S01]  /*1b60*/  FMUL R7, RZ, R24 ;  /* 0x00000018ff077220 */ /* 0x000fe20000400000 */
[----:B------:R-:W-:Y:S01]  /*1b70*/  FSETP.GE.AND P0, PT, |R24|, 105615, PT ;  /* 0x47ce47801800780b */ /* 0x000fe20003f06200 */
[----:B------:R-:W-:Y:S01]  /*1b80*/  IMAD.MOV.U32 R3, RZ, RZ, RZ ;  /* 0x000000ffff037224 */ /* 0x000fe200078e00ff */
[C---:B------:R-:W-:Y:S02]  /*1b90*/  LOP3.LUT R0, R4.reuse, 0xe0, RZ, 0xc0, !PT ;  /* 0x000000e004007812 */ /* 0x040fe400078ec0ff */
[----:B------:R-:W-:Y:S02]  /*1ba0*/  CS2R R10, SRZ ;  /* 0x00000000000a7805 */ /* 0x000fe4000001ff00 */
[----:B------:R-:W-:-:S02]  /*1bb0*/  LOP3.LUT R4, R4, 0x1f, RZ, 0xc0, !PT ;  /* 0x0000001f04047812 */ /* 0x000fc400078ec0ff */
[----:B------:R-:W-:Y:S01]  /*1bc0*/  FSETP.EQ.OR P2, PT, |R24|, +INF , !P0 ;  /* 0x7f8000001800780b */ /* 0x000fe20004742600 */
[----:B------:R-:W-:Y:S01]  /*1bd0*/  VIADD R0, R0, 0xffffff80 ;  /* 0xffffff8000007836 */ /* 0x000fe20000000000 */
[----:B------:R-:W-:Y:S02]  /*1be0*/  LOP3.LUT R5, R5, 0x80000000, RZ, 0xfc, !PT ;  /* 0x8000000005057812 */ /* 0x000fe400078efcff */
[----:B------:R-:W-:Y:S02]  /*1bf0*/  FSEL R42, R26, R7, !P0 ;  /* 0x000000071a2a7208 */ /* 0x000fe40004000000 */
[----:B------:R-:W-:Y:S02]  /*1c00*/  SHF.R.U32.HI R0, RZ, 0x5, R0 ;  /* 0x00000005ff007819 */ /* 0x000fe40000011600 */
[----:B------:R-:W-:Y:S02]  /*1c10*/  SEL R43, R27, RZ, !P0 ;  /* 0x000000ff1b2b7207 */ /* 0x000fe40004000000 */
[----:B------:R-:W-:Y:S01]  /*1c20*/  IADD3 R44, PT, PT, -R4, 0x20, RZ ;  /* 0x00000020042c7810 */ /* 0x000fe20007ffe1ff */
[----:B------:R-:W-:-:S04]  /*1c30*/  IMAD.MOV R0, RZ, RZ, -R0 ;  /* 0x000000ffff007224 */ /* 0x000fc800078e0a00 */
[----:B------:R-:W-:-:S07]  /*1c40*/  IMAD.U32 R45, R0, 0x4, R1 ;  /* 0x00000004002d7824 */ /* 0x000fce00078e0001 */
.L_x_97:
[----:B------:R-:W0:Y:S01]  /*1c50*/  LDCU UR4, c[0x0][0x3a0] ;  /* 0x00007400ff0477ac */ /* 0x000e220008000800 */
[----:B------:R-:W-:Y:S01]  /*1c60*/  IMAD.MOV.U32 R46, RZ, RZ, R3 ;  /* 0x000000ffff2e7224 */ /* 0x000fe200078e0003 */
[----:B------:R-:W-:Y:S01]  /*1c70*/  I2FP.F32.U32 R48, R3 ;  /* 0x0000000300307245 */ /* 0x000fe20000201000 */
[----:B------:R-:W-:Y:S01]  /*1c80*/  VIADD R3, R3, 0x1 ;  /* 0x0000000103037836 */ /* 0x000fe20000000000 */
[----:B------:R-:W-:Y:S01]  /*1c90*/  BSSY.RECONVERGENT B0, `(.L_x_23) ;  /* 0x0000466000007945 */ /* 0x000fe20003800200 */
[----:B------:R-:W-:-:S03]  /*1ca0*/  IMAD.MOV.U32 R47, RZ, RZ, RZ ;  /* 0x000000ffff2f7224 */ /* 0x000fc600078e00ff */
[----:B0-----:R-:W-:-:S13]  /*1cb0*/  ISETP.NE.AND P3, PT, R3, UR4, PT ;  /* 0x0000000403007c0c */ /* 0x001fda000bf65270 */
.L_x_96:
[----:B------:R-:W-:Y:S01]  /*1cc0*/  BSSY.RECONVERGENT B3, `(.L_x_24) ;  /* 0x0000030000037945 */ /* 0x000fe20003800200 */
[----:B------:R-:W-:Y:S01]  /*1cd0*/  I2FP.F32.U32 R49, R47 ;  /* 0x0000002f00317245 */ /* 0x000fe20000201000 */
[----:B------:R-:W-:Y:S02]  /*1ce0*/  IMAD.MOV.U32 R0, RZ, RZ, R43 ;  /* 0x000000ffff007224 */ /* 0x000fe400078e002b */
[----:B------:R-:W-:Y:S01]  /*1cf0*/  IMAD.MOV.U32 R6, RZ, RZ, R42 ;  /* 0x000000ffff067224 */ /* 0x000fe200078e002a */
[----:B------:R-:W-:Y:S06]  /*1d00*/  @P2 BRA `(.L_x_25) ;  /* 0x0000000000ac2947 */ /* 0x000fec0003800000 */
[----:B------:R-:W-:Y:S01]  /*1d10*/  BSSY.RECONVERGENT B4, `(.L_x_26) ;  /* 0x000000e000047945 */ /* 0x000fe20003800200 */
[----:B------:R-:W-:Y:S01]  /*1d20*/  CS2R R8, SRZ ;  /* 0x0000000000087805 */ /* 0x000fe2000001ff00 */
[----:B------:R-:W-:-:S07]  /*1d30*/  IMAD.MOV.U32 R21, RZ, RZ, RZ ;  /* 0x000000ffff157224 */ /* 0x000fce00078e00ff */
.L_x_27:
[----:B0-----:R-:W0:Y:S02]  /*1d40*/  LDC.64 R12, c[0x4][0x10] ;  /* 0x01000400ff0c7b82 */ /* 0x001e240000000a00 */
[----:B0-----:R-:W-:-:S05]  /*1d50*/  IMAD.WIDE.U32 R12, R9, 0x4, R12 ;  /* 0x00000004090c7825 */ /* 0x001fca00078e000c */
        /* <DEDUP_REMOVED lines=10> */
.L_x_26:
[----:B------:R-:W-:Y:S01]  /*1e00*/  ISETP.NE.AND P0, PT, R4, RZ, PT ;  /* 0x000000ff0400720c */ /* 0x000fe20003f05270 */
[----:B------:R1:W-:Y:S04]  /*1e10*/  STL [R1+0x18], R8 ;  /* 0x0000180801007387 */ /* 0x0003e80000100800 */
[----:B------:R-:W2:Y:S04]  /*1e20*/  LDL R7, [R45+0x18] ;  /* 0x000018002d077983 */ /* 0x000ea80000100800 */
[----:B------:R-:W3:Y:S04]  /*1e30*/  LDL R9, [R45+0x14] ;  /* 0x000014002d097983 */ /* 0x000ee80000100800 */
[----:B0-----:R-:W4:Y:S01]  /*1e40*/  @P0 LDL R15, [R45+0x10] ;  /* 0x000010002d0f0983 */ /* 0x001f220000100800 */
[----:B------:R-:W-:Y:S01]  /*1e50*/  UMOV UR4, 0x54442d19 ;  /* 0x54442d1900047882 */ /* 0x000fe20000000000 */
[----:B------:R-:W-:Y:S01]  /*1e60*/  UMOV UR5, 0x3bf921fb ;  /* 0x3bf921fb00057882 */ /* 0x000fe20000000000 */
[----:B------:R-:W-:-:S02]  /*1e70*/  ISETP.GE.AND P1, PT, R24, RZ, PT ;  /* 0x000000ff1800720c */ /* 0x000fc40003f26270 */
[----:B--2---:R-:W-:Y:S02]  /*1e80*/  @P0 SHF.L.U32 R0, R7, R4, RZ ;  /* 0x0000000407000219 */ /* 0x004fe400000006ff */
[----:B---3--:R-:W-:Y:S02]  /*1e90*/  @P0 SHF.R.U32.HI R13, RZ, R44, R9 ;  /* 0x0000002cff0d0219 */ /* 0x008fe40000011609 */
[----:B------:R-:W-:Y:S02]  /*1ea0*/  @P0 SHF.L.U32 R6, R9, R4, RZ ;  /* 0x0000000409060219 */ /* 0x000fe400000006ff */
[----:B----4-:R-:W-:Y:S01]  /*1eb0*/  @P0 SHF.R.U32.HI R15, RZ, R44, R15 ;  /* 0x0000002cff0f0219 */ /* 0x010fe2000001160f */
[----:B------:R-:W-:-:S04]  /*1ec0*/  @P0 IMAD.IADD R7, R0, 0x1, R13 ;  /* 0x0000000100070824 */ /* 0x000fc800078e020d */
[----:B------:R-:W-:-:S05]  /*1ed0*/  @P0 IMAD.IADD R9, R6, 0x1, R15 ;  /* 0x0000000106090824 */ /* 0x000fca00078e020f */
[C---:B------:R-:W-:Y:S01]  /*1ee0*/  SHF.L.W.U32.HI R13, R9.reuse, 0x2, R7 ;  /* 0x00000002090d7819 */ /* 0x040fe20000010e07 */
[----:B------:R-:W-:-:S03]  /*1ef0*/  IMAD.SHL.U32 R9, R9, 0x4, RZ ;  /* 0x0000000409097824 */ /* 0x000fc600078e00ff */
[----:B------:R-:W-:Y:S02]  /*1f00*/  SHF.R.S32.HI R0, RZ, 0x1f, R13 ;  /* 0x0000001fff007819 */ /* 0x000fe4000001140d */
[----:B------:R-:W-:Y:S02]  /*1f10*/  LOP3.LUT R6, R13, R24, RZ, 0x3c, !PT ;  /* 0x000000180d067212 */ /* 0x000fe400078e3cff */
[C---:B------:R-:W-:Y:S02]  /*1f20*/  LOP3.LUT R14, R0.reuse, R9, RZ, 0x3c, !PT ;  /* 0x00000009000e7212 */ /* 0x040fe400078e3cff */
[----:B------:R-:W-:Y:S02]  /*1f30*/  LOP3.LUT R15, R0, R13, RZ, 0x3c, !PT ;  /* 0x0000000d000f7212 */ /* 0x000fe400078e3cff */
[----:B------:R-:W-:Y:S02]  /*1f40*/  SHF.R.U32.HI R0, RZ, 0x1e, R7 ;  /* 0x0000001eff007819 */ /* 0x000fe40000011607 */
[----:B-1----:R-:W0:Y:S01]  /*1f50*/  I2F.F64.S64 R8, R14 ;  /* 0x0000000e00087312 */ /* 0x002e220000301c00 */
[----:B------:R-:W-:-:S02]  /*1f60*/  ISETP.GE.AND P0, PT, R6, RZ, PT ;  /* 0x000000ff0600720c */ /* 0x000fc40003f06270 */
[----:B------:R-:W-:-:S05]  /*1f70*/  LEA.HI R0, R13, R0, RZ, 0x1 ;  /* 0x000000000d007211 */ /* 0x000fca00078f08ff */
[----:B------:R-:W-:Y:S01]  /*1f80*/  @!P1 IMAD.MOV R0, RZ, RZ, -R0 ;  /* 0x000000ffff009224 */ /* 0x000fe200078e0a00 */
[----:B0-----:R-:W-:-:S10]  /*1f90*/  DMUL R8, R8, UR4 ;  /* 0x0000000408087c28 */ /* 0x001fd40008000000 */
[----:B------:R-:W0:Y:S02]  /*1fa0*/  F2F.F32.F64 R8, R8 ;  /* 0x0000000800087310 */ /* 0x000e240000301000 */
[----:B0-----:R-:W-:-:S07]  /*1fb0*/  FSEL R6, -R8, R8, !P0 ;  /* 0x0000000808067208 */ /* 0x001fce0004000100 */
.L_x_25:
[----:B------:R-:W-:Y:S05]  /*1fc0*/  BSYNC.RECONVERGENT B3 ;  /* 0x0000000000037941 */ /* 0x000fea0003800200 */
.L_x_24:
[----:B------:R-:W-:Y:S02]  /*1fd0*/  IMAD.MOV.U32 R12, RZ, RZ, 0x37cbac00 ;  /* 0x37cbac00ff0c7424 */ /* 0x000fe400078e00ff */
[----:B------:R-:W-:Y:S01]  /*1fe0*/  FMUL R7, R6, R6 ;  /* 0x0000000606077220 */ /* 0x000fe20000400000 */
[C---:B------:R-:W-:Y:S01]  /*1ff0*/  LOP3.LUT R9, R0.reuse, 0x1, RZ, 0xc0, !PT ;  /* 0x0000000100097812 */ /* 0x040fe200078ec0ff */
[----:B------:R-:W-:Y:S01]  /*2000*/  VIADD R0, R0, 0x1 ;  /* 0x0000000100007836 */ /* 0x000fe20000000000 */
[----:B------:R-:W-:Y:S01]  /*2010*/  MOV R13, 0x3c0885e4 ;  /* 0x3c0885e4000d7802 */ /* 0x000fe20000000f00 */
[----:B------:R-:W-:Y:S01]  /*2020*/  FFMA R8, R7, R12, -0.0013887860113754868507 ;  /* 0xbab607ed07087423 */ /* 0x000fe2000000000c */
[----:B------:R-:W-:Y:S01]  /*2030*/  ISETP.NE.U32.AND P0, PT, R9, 0x1, PT ;  /* 0x000000010900780c */ /* 0x000fe20003f05070 */
[----:B------:R-:W-:Y:S01]  /*2040*/  IMAD.MOV.U32 R14, RZ, RZ, 0x3e2aaaa8 ;  /* 0x3e2aaaa8ff0e7424 */ /* 0x000fe200078e00ff */
[----:B------:R-:W-:Y:S01]  /*2050*/  LOP3.LUT P1, RZ, R0, 0x2, RZ, 0xc0, !PT ;  /* 0x0000000200ff7812 */ /* 0x000fe2000782c0ff */
[----:B------:R-:W-:Y:S01]  /*2060*/  BSSY.RECONVERGENT B3, `(.L_x_28) ;  /* 0x000003a000037945 */ /* 0x000fe20003800200 */
[----:B------:R-:W-:Y:S01]  /*2070*/  FSEL R8, R8, -0.00019574658654164522886, P0 ;  /* 0xb94d415308087808 */ /* 0x000fe20000000000 */
[----:B------:R-:W-:Y:S01]  /*2080*/  IMAD.MOV.U32 R21, RZ, RZ, R43 ;  /* 0x000000ffff157224 */ /* 0x000fe200078e002b */
[----:B------:R-:W-:-:S02]  /*2090*/  FSEL R20, R13, 0.041666727513074874878, !P0 ;  /* 0x3d2aaabb0d147808 */ /* 0x000fc40004000000 */
[----:B------:R-:W-:Y:S02]  /*20a0*/  FSEL R0, R6, 1, !P0 ;  /* 0x3f80000006007808 */ /* 0x000fe40004000000 */
[----:B------:R-:W-:Y:S01]  /*20b0*/  FSEL R15, -R14, -0.4999999701976776123, !P0 ;  /* 0xbeffffff0e0f7808 */ /* 0x000fe20004000100 */
[C---:B------:R-:W-:Y:S02]  /*20c0*/  FFMA R8, R7.reuse, R8, R20 ;  /* 0x0000000807087223 */ /* 0x040fe40000000014 */
[C---:B------:R-:W-:Y:S02]  /*20d0*/  FFMA R9, R7.reuse, R0, RZ ;  /* 0x0000000007097223 */ /* 0x040fe400000000ff */
[----:B------:R-:W-:Y:S01]  /*20e0*/  FFMA R8, R7, R8, R15 ;  /* 0x0000000807087223 */ /* 0x000fe2000000000f */
[----:B------:R-:W-:-:S03]  /*20f0*/  IMAD.MOV.U32 R15, RZ, RZ, R42 ;  /* 0x000000ffff0f7224 */ /* 0x000fc600078e002a */
[----:B------:R-:W-:-:S04]  /*2100*/  FFMA R0, R9, R8, R0 ;  /* 0x0000000809007223 */ /* 0x000fc80000000000 */
[----:B------:R-:W-:-:S04]  /*2110*/  @P1 FADD R0, RZ, -R0 ;  /* 0x80000000ff001221 */ /* 0x000fc80000000000 */
[----:B------:R-:W-:Y:S01]  /*2120*/  FFMA R28, R48, R0, R23 ;  /* 0x00000000301c7223 */ /* 0x000fe20000000017 */
[----:B------:R-:W-:Y:S06]  /*2130*/  @P2 BRA `(.L_x_29) ;  /* 0x0000000000b02947 */ /* 0x000fec0003800000 */
[----:B------:R-:W-:Y:S01]  /*2140*/  BSSY.RECONVERGENT B4, `(.L_x_30) ;  /* 0x000000f000047945 */ /* 0x000fe20003800200 */
[----:B------:R-:W-:Y:S02]  /*2150*/  IMAD.MOV.U32 R20, RZ, RZ, RZ ;  /* 0x000000ffff147224 */ /* 0x000fe400078e00ff */
[----:B------:R-:W-:Y:S02]  /*2160*/  IMAD.MOV.U32 R29, RZ, RZ, RZ ;  /* 0x000000ffff1d7224 */ /* 0x000fe400078e00ff */
[----:B------:R-:W-:-:S07]  /*2170*/  IMAD.MOV.U32 R15, RZ, RZ, RZ ;  /* 0x000000ffff0f7224 */ /* 0x000fce00078e00ff */
.L_x_31:
        /* <DEDUP_REMOVED lines=12> */
.L_x_30:
        /* <DEDUP_REMOVED lines=17> */
[----:B-1----:R-:W-:Y:S02]  /*2350*/  LOP3.LUT R20, R21, R24, RZ, 0x3c, !PT ;  /* 0x0000001815147212 */ /* 0x002fe400078e3cff */
[C---:B------:R-:W-:Y:S02]  /*2360*/  LOP3.LUT R6, R0.reuse, R7, RZ, 0x3c, !PT ;  /* 0x0000000700067212 */ /* 0x040fe400078e3cff */
[----:B------:R-:W-:Y:S02]  /*2370*/  LOP3.LUT R7, R0, R21, RZ, 0x3c, !PT ;  /* 0x0000001500077212 */ /* 0x000fe400078e3cff */
[----:B------:R-:W-:Y:S02]  /*2380*/  SHF.R.U32.HI R0, RZ, 0x1e, R15 ;  /* 0x0000001eff007819 */ /* 0x000fe4000001160f */
[----:B------:R-:W-:-:S02]  /*2390*/  ISETP.GE.AND P0, PT, R20, RZ, PT ;  /* 0x000000ff1400720c */ /* 0x000fc40003f06270 */
[----:B------:R-:W0:Y:S01]  /*23a0*/  I2F.F64.S64 R6, R6 ;  /* 0x0000000600067312 */ /* 0x000e220000301c00 */
[----:B------:R-:W-:-:S05]  /*23b0*/  LEA.HI R21, R21, R0, RZ, 0x1 ;  /* 0x0000000015157211 */ /* 0x000fca00078f08ff */
[----:B------:R-:W-:Y:S01]  /*23c0*/  @!P1 IMAD.MOV R21, RZ, RZ, -R21 ;  /* 0x000000ffff159224 */ /* 0x000fe200078e0a15 */
[----:B0-----:R-:W-:-:S10]  /*23d0*/  DMUL R8, R6, UR4 ;  /* 0x0000000406087c28 */ /* 0x001fd40008000000 */
[----:B------:R-:W0:Y:S02]  /*23e0*/  F2F.F32.F64 R8, R8 ;  /* 0x0000000800087310 */ /* 0x000e240000301000 */
[----:B0-----:R-:W-:-:S07]  /*23f0*/  FSEL R15, -R8, R8, !P0 ;  /* 0x00000008080f7208 */ /* 0x001fce0004000100 */
.L_x_29:
[----:B------:R-:W-:Y:S05]  /*2400*/  BSYNC.RECONVERGENT B3 ;  /* 0x0000000000037941 */ /* 0x000fea0003800200 */
.L_x_28:
[----:B------:R-:W-:Y:S01]  /*2410*/  FMUL R7, R15, R15 ;  /* 0x0000000f0f077220 */ /* 0x000fe20000400000 */
[C---:B------:R-:W-:Y:S01]  /*2420*/  LOP3.LUT R6, R21.reuse, 0x1, RZ, 0xc0, !PT ;  /* 0x0000000115067812 */ /* 0x040fe200078ec0ff */
[----:B------:R-:W-:Y:S01]  /*2430*/  BSSY.RECONVERGENT B3, `(.L_x_32) ;  /* 0x000003d000037945 */ /* 0x000fe20003800200 */
[----:B------:R-:W-:Y:S01]  /*2440*/  LOP3.LUT P1, RZ, R21, 0x2, RZ, 0xc0, !PT ;  /* 0x0000000215ff7812 */ /* 0x000fe2000782c0ff */
[----:B------:R-:W-:Y:S01]  /*2450*/  FFMA R0, R7, R12, -0.0013887860113754868507 ;  /* 0xbab607ed07007423 */ /* 0x000fe2000000000c */
[----:B------:R-:W-:Y:S01]  /*2460*/  ISETP.NE.U32.AND P0, PT, R6, 0x1, PT ;  /* 0x000000010600780c */ /* 0x000fe20003f05070 */
[----:B------:R-:W-:-:S03]  /*2470*/  IMAD.MOV.U32 R21, RZ, RZ, R43 ;  /* 0x000000ffff157224 */ /* 0x000fc600078e002b */
[----:B------:R-:W-:Y:S02]  /*2480*/  FSEL R6, R0, -0.00019574658654164522886, !P0 ;  /* 0xb94d415300067808 */ /* 0x000fe40004000000 */
[----:B------:R-:W-:Y:S02]  /*2490*/  FSEL R8, R13, 0.041666727513074874878, P0 ;  /* 0x3d2aaabb0d087808 */ /* 0x000fe40000000000 */
[----:B------:R-:W-:Y:S02]  /*24a0*/  FSEL R0, R15, 1, P0 ;  /* 0x3f8000000f007808 */ /* 0x000fe40000000000 */
[----:B------:R-:W-:Y:S01]  /*24b0*/  FSEL R15, -R14, -0.4999999701976776123, P0 ;  /* 0xbeffffff0e0f7808 */ /* 0x000fe20000000100 */
[C---:B------:R-:W-:Y:S02]  /*24c0*/  FFMA R6, R7.reuse, R6, R8 ;  /* 0x0000000607067223 */ /* 0x040fe40000000008 */
[C---:B------:R-:W-:Y:S02]  /*24d0*/  FFMA R9, R7.reuse, R0, RZ ;  /* 0x0000000007097223 */ /* 0x040fe400000000ff */
[----:B------:R-:W-:Y:S01]  /*24e0*/  FFMA R6, R7, R6, R15 ;  /* 0x0000000607067223 */ /* 0x000fe2000000000f */
[----:B------:R-:W-:-:S03]  /*24f0*/  IMAD.MOV.U32 R15, RZ, RZ, R42 ;  /* 0x000000ffff0f7224 */ /* 0x000fc600078e002a */
[----:B------:R-:W-:-:S04]  /*2500*/  FFMA R0, R9, R6, R0 ;  /* 0x0000000609007223 */ /* 0x000fc80000000000 */
[----:B------:R-:W-:-:S04]  /*2510*/  @P1 FADD R0, RZ, -R0 ;  /* 0x80000000ff001221 */ /* 0x000fc80000000000 */
[----:B------:R-:W-:Y:S01]  /*2520*/  FFMA R0, R49, -R0, R28 ;  /* 0x8000000031007223 */ /* 0x000fe2000000001c */
[----:B------:R-:W-:Y:S06]  /*2530*/  @P2 BRA `(.L_x_33) ;  /* 0x0000000000b02947 */ /* 0x000fec0003800000 */
[----:B------:R-:W-:Y:S01]  /*2540*/  BSSY.RECONVERGENT B4, `(.L_x_34) ;  /* 0x000000f000047945 */ /* 0x000fe20003800200 */
[----:B------:R-:W-:Y:S02]  /*2550*/  IMAD.MOV.U32 R20, RZ, RZ, RZ ;  /* 0x000000ffff147224 */ /* 0x000fe400078e00ff */
[----:B------:R-:W-:Y:S02]  /*2560*/  IMAD.MOV.U32 R29, RZ, RZ, RZ ;  /* 0x000000ffff1d7224 */ /* 0x000fe400078e00ff */
[----:B------:R-:W-:-:S07]  /*2570*/  IMAD.MOV.U32 R15, RZ, RZ, RZ ;  /* 0x000000ffff0f7224 */ /* 0x000fce00078e00ff */
.L_x_35:
        /* <DEDUP_REMOVED lines=12> */
.L_x_34:
        /* <DEDUP_REMOVED lines=13> */
[----:B------:R-:W-:Y:S01]  /*2710*/  @P0 IMAD.IADD R7, R8, 0x1, R21 ;  /* 0x0000000108070824 */ /* 0x000fe200078e0215 */
[----:B-1----:R-:W-:-:S04]  /*2720*/  SHF.R.U32.HI R20, RZ, 0x1e, R15 ;  /* 0x0000001eff147819 */ /* 0x002fc8000001160f */
[C---:B------:R-:W-:Y:S01]  /*2730*/  SHF.L.W.U32.HI R21, R7.reuse, 0x2, R15 ;  /* 0x0000000207157819 */ /* 0x040fe20000010e0f */
[----:B------:R-:W-:-:S03]  /*2740*/  IMAD.SHL.U32 R7, R7, 0x4, RZ ;  /* 0x0000000407077824 */ /* 0x000fc600078e00ff */
[----:B------:R-:W-:Y:S02]  /*2750*/  SHF.R.S32.HI R8, RZ, 0x1f, R21 ;  /* 0x0000001fff087819 */ /* 0x000fe40000011415 */
[C---:B------:R-:W-:Y:S02]  /*2760*/  LOP3.LUT R28, R21.reuse, R24, RZ, 0x3c, !PT ;  /* 0x00000018151c7212 */ /* 0x040fe400078e3cff */
[C---:B------:R-:W-:Y:S02]  /*2770*/  LOP3.LUT R6, R8.reuse, R7, RZ, 0x3c, !PT ;  /* 0x0000000708067212 */ /* 0x040fe400078e3cff */
[----:B------:R-:W-:Y:S02]  /*2780*/  LOP3.LUT R7, R8, R21, RZ, 0x3c, !PT ;  /* 0x0000001508077212 */ /* 0x000fe400078e3cff */
[----:B------:R-:W-:Y:S02]  /*2790*/  LEA.HI R21, R21, R20, RZ, 0x1 ;  /* 0x0000001415157211 */ /* 0x000fe400078f08ff */
[----:B------:R-:W-:-:S02]  /*27a0*/  ISETP.GE.AND P0, PT, R28, RZ, PT ;  /* 0x000000ff1c00720c */ /* 0x000fc40003f06270 */
[----:B------:R-:W0:Y:S01]  /*27b0*/  I2F.F64.S64 R6, R6 ;  /* 0x0000000600067312 */ /* 0x000e220000301c00 */
[----:B------:R-:W-:Y:S01]  /*27c0*/  @!P1 IMAD.MOV R21, RZ, RZ, -R21 ;  /* 0x000000ffff159224 */ /* 0x000fe200078e0a15 */
[----:B0-----:R-:W-:-:S10]  /*27d0*/  DMUL R8, R6, UR4 ;  /* 0x0000000406087c28 */ /* 0x001fd40008000000 */
[----:B------:R-:W0:Y:S02]  /*27e0*/  F2F.F32.F64 R8, R8 ;  /* 0x0000000800087310 */ /* 0x000e240000301000 */
[----:B0-----:R-:W-:-:S07]  /*27f0*/  FSEL R15, -R8, R8, !P0 ;  /* 0x00000008080f7208 */ /* 0x001fce0004000100 */
.L_x_33:
[----:B------:R-:W-:Y:S05]  /*2800*/  BSYNC.RECONVERGENT B3 ;  /* 0x0000000000037941 */ /* 0x000fea0003800200 */
.L_x_32:
        /* <DEDUP_REMOVED lines=23> */
.L_x_39:
        /* <DEDUP_REMOVED lines=12> */
.L_x_38:
        /* <DEDUP_REMOVED lines=28> */
.L_x_37:
[----:B------:R-:W-:Y:S05]  /*2c00*/  BSYNC.RECONVERGENT B3 ;  /* 0x0000000000037941 */ /* 0x000fea0003800200 */
.L_x_36:
[----:B------:R-:W-:Y:S01]  /*2c10*/  FMUL R7, R15, R15 ;  /* 0x0000000f0f077220 */ /* 0x000fe20000400000 */
[----:B------:R-:W-:Y:S01]  /*2c20*/  LOP3.LUT R6, R21, 0x1, RZ, 0xc0, !PT ;  /* 0x0000000115067812 */ /* 0x000fe200078ec0ff */
[----:B------:R-:W-:Y:S01]  /*2c30*/  BSSY.RECONVERGENT B3, `(.L_x_40) ;  /* 0x000003e000037945 */ /* 0x000fe20003800200 */
[----:B------:R-:W-:Y:S02]  /*2c40*/  IMAD.MOV.U32 R50, RZ, RZ, RZ ;  /* 0x000000ffff327224 */ /* 0x000fe400078e00ff */
[----:B------:R-:W-:Y:S01]  /*2c50*/  FFMA R12, R7, R12, -0.0013887860113754868507 ;  /* 0xbab607ed070c7423 */ /* 0x000fe2000000000c */
[----:B------:R-:W-:Y:S01]  /*2c60*/  ISETP.NE.U32.AND P0, PT, R6, 0x1, PT ;  /* 0x000000010600780c */ /* 0x000fe20003f05070 */
[----:B------:R-:W-:-:S03]  /*2c70*/  VIADD R6, R21, 0x1 ;  /* 0x0000000115067836 */ /* 0x000fc60000000000 */
[----:B------:R-:W-:Y:S02]  /*2c80*/  FSEL R8, R13, 0.041666727513074874878, !P0 ;  /* 0x3d2aaabb0d087808 */ /* 0x000fe40004000000 */
[----:B------:R-:W-:Y:S02]  /*2c90*/  FSEL R12, R12, -0.00019574658654164522886, P0 ;  /* 0xb94d41530c0c7808 */ /* 0x000fe40000000000 */
[----:B------:R-:W-:Y:S02]  /*2ca0*/  LOP3.LUT P1, RZ, R6, 0x2, RZ, 0xc0, !PT ;  /* 0x0000000206ff7812 */ /* 0x000fe4000782c0ff */
[----:B------:R-:W-:Y:S01]  /*2cb0*/  FSEL R6, R15, 1, !P0 ;  /* 0x3f8000000f067808 */ /* 0x000fe20004000000 */
[----:B------:R-:W-:Y:S01]  /*2cc0*/  FFMA R8, R7, R12, R8 ;  /* 0x0000000c07087223 */ /* 0x000fe20000000008 */
[----:B------:R-:W-:-:S03]  /*2cd0*/  FSEL R13, -R14, -0.4999999701976776123, !P0 ;  /* 0xbeffffff0e0d7808 */ /* 0x000fc60004000100 */
[C---:B------:R-:W-:Y:S02]  /*2ce0*/  FFMA R9, R7.reuse, R6, RZ ;  /* 0x0000000607097223 */ /* 0x040fe400000000ff */
[----:B------:R-:W-:-:S04]  /*2cf0*/  FFMA R8, R7, R8, R13 ;  /* 0x0000000807087223 */ /* 0x000fc8000000000d */
[----:B------:R-:W-:Y:S02]  /*2d00*/  FFMA R6, R9, R8, R6 ;  /* 0x0000000809067223 */ /* 0x000fe40000000006 */
[----:B------:R-:W0:Y:S02]  /*2d10*/  FRND.CEIL R8, R0 ;  /* 0x0000000000087307 */ /* 0x000e240000209000 */
[----:B------:R-:W-:-:S04]  /*2d20*/  @P1 FADD R6, RZ, -R6 ;  /* 0x80000006ff061221 */ /* 0x000fc80000000000 */
[----:B------:R-:W-:-:S04]  /*2d30*/  FFMA R28, R49, R6, R28 ;  /* 0x00000006311c7223 */ /* 0x000fc8000000001c */
[----:B------:R-:W1:Y:S01]  /*2d40*/  FRND.CEIL R7, R28 ;  /* 0x0000001c00077307 */ /* 0x000e620000209000 */
[----:B0-----:R-:W-:-:S04]  /*2d50*/  FSETP.GE.AND P0, PT, R8, R19, PT ;  /* 0x000000130800720b */ /* 0x001fc80003f06000 */
[----:B------:R-:W-:Y:S02]  /*2d60*/  FSETP.GEU.AND P0, PT, R0, RZ, !P0 ;  /* 0x000000ff0000720b */ /* 0x000fe4000470e000 */
[----:B-1----:R-:W-:-:S04]  /*2d70*/  FSETP.GE.AND P1, PT, R7, R22, PT ;  /* 0x000000160700720b */ /* 0x002fc80003f26000 */
[----:B------:R-:W-:-:S04]  /*2d80*/  FSETP.GEU.AND P1, PT, R28, RZ, !P1 ;  /* 0x000000ff1c00720b */ /* 0x000fc80004f2e000 */
[----:B------:R-:W-:-:S13]  /*2d90*/  PLOP3.LUT P0, PT, P0, P1, PT, 0x80, 0x8 ;  /* 0x000000000008781c */ /* 0x000fda0000703070 */
[----:B------:R-:W-:Y:S05]  /*2da0*/  @!P0 BRA `(.L_x_41) ;  /* 0x0000000000988947 */ /* 0x000fea0003800000 */
[----:B------:R-:W0:Y:S01]  /*2db0*/  LDCU UR4, c[0x0][0x39c] ;  /* 0x00007380ff0477ac */ /* 0x000e220008000800 */
[----:B------:R-:W1:Y:S01]  /*2dc0*/  LDC.64 R6, c[0x0][0x380] ;  /* 0x0000e000ff067b82 */ /* 0x000e620000000a00 */
[----:B------:R-:W-:Y:S08]  /*2dd0*/  F2I.CEIL.NTZ R9, R0 ;  /* 0x0000000000097305 */ /* 0x000ff0000020b100 */
[----:B------:R-:W0:Y:S08]  /*2de0*/  F2I.CEIL.NTZ R8, R28 ;  /* 0x0000001c00087305 */ /* 0x000e30000020b100 */
[----:B------:R-:W2:Y:S01]  /*2df0*/  F2I.FLOOR.NTZ R20, R28 ;  /* 0x0000001c00147305 */ /* 0x000ea20000207100 */
[----:B0-----:R-:W-:-:S07]  /*2e00*/  IMAD R12, R9, UR4, R8 ;  /* 0x00000004090c7c24 */ /* 0x001fce000f8e0208 */
[----:B------:R-:W0:Y:S01]  /*2e10*/  F2I.FLOOR.NTZ R21, R0 ;  /* 0x0000000000157305 */ /* 0x000e220000207100 */
[----:B------:R-:W-:Y:S02]  /*2e20*/  IMAD.SHL.U32 R29, R12, 0x4, RZ ;  /* 0x000000040c1d7824 */ /* 0x000fe400078e00ff */
[----:B--2---:R-:W-:-:S04]  /*2e30*/  IMAD R9, R9, UR4, R20 ;  /* 0x0000000409097c24 */ /* 0x004fc8000f8e0214 */
[----:B------:R-:W-:Y:S02]  /*2e40*/  IMAD.SHL.U32 R13, R9, 0x4, RZ ;  /* 0x00000004090d7824 */ /* 0x000fe400078e00ff */
[C---:B0-----:R-:W-:Y:S02]  /*2e50*/  IMAD R8, R21.reuse, UR4, R8 ;  /* 0x0000000415087c24 */ /* 0x041fe4000f8e0208 */
[----:B------:R-:W-:Y:S02]  /*2e60*/  IMAD R12, R21, UR4, R20 ;  /* 0x00000004150c7c24 */ /* 0x000fe4000f8e0214 */
[----:B------:R-:W-:Y:S02]  /*2e70*/  IMAD.SHL.U32 R15, R8, 0x4, RZ ;  /* 0x00000004080f7824 */ /* 0x000fe400078e00ff */
[----:B-1----:R-:W-:-:S04]  /*2e80*/  IMAD.WIDE R8, R29, 0x4, R6 ;  /* 0x000000041d087825 */ /* 0x002fc800078e0206 */
[----:B------:R-:W-:Y:S02]  /*2e90*/  IMAD.SHL.U32 R29, R12, 0x4, RZ ;  /* 0x000000040c1d7824 */ /* 0x000fe400078e00ff */
[--C-:B------:R-:W-:Y:S01]  /*2ea0*/  IMAD.WIDE R12, R13, 0x4, R6.reuse ;  /* 0x000000040d0c7825 */ /* 0x100fe200078e0206 */
[----:B------:R-:W2:Y:S03]  /*2eb0*/  LDG.E R8, desc[UR36][R8.64] ;  /* 0x0000002408087981 */ /* 0x000ea6000c1e1900 */
[--C-:B------:R-:W-:Y:S02]  /*2ec0*/  IMAD.WIDE R14, R15, 0x4, R6.reuse ;  /* 0x000000040f0e7825 */ /* 0x100fe400078e0206 */
[----:B------:R-:W3:Y:S02]  /*2ed0*/  LDG.E R12, desc[UR36][R12.64] ;  /* 0x000000240c0c7981 */ /* 0x000ee4000c1e1900 */
[----:B------:R-:W-:-:S02]  /*2ee0*/  IMAD.WIDE R6, R29, 0x4, R6 ;  /* 0x000000041d067825 */ /* 0x000fc400078e0206 */
[----:B------:R-:W4:Y:S04]  /*2ef0*/  LDG.E R14, desc[UR36][R14.64] ;  /* 0x000000240e0e7981 */ /* 0x000f28000c1e1900 */
[----:B------:R-:W5:Y:S01]  /*2f00*/  LDG.E R6, desc[UR36][R6.64] ;  /* 0x0000002406067981 */ /* 0x000f62000c1e1900 */
[----:B------:R-:W-:Y:S02]  /*2f10*/  I2FP.F32.S32 R21, R21 ;  /* 0x0000001500157245 */ /* 0x000fe40000201400 */
[----:B------:R-:W-:-:S03]  /*2f20*/  I2FP.F32.S32 R29, R20 ;  /* 0x00000014001d7245 */ /* 0x000fc60000201400 */
[----:B------:R-:W-:-:S04]  /*2f30*/  FADD R21, R0, -R21 ;  /* 0x8000001500157221 */ /* 0x000fc80000000000 */
[----:B------:R-:W-:Y:S01]  /*2f40*/  FADD R0, -R21, 1 ;  /* 0x3f80000015007421 */ /* 0x000fe20000000100 */
[----:B------:R-:W-:-:S04]  /*2f50*/  FADD R29, R28, -R29 ;  /* 0x8000001d1c1d7221 */ /* 0x000fc80000000000 */
[----:B------:R-:W-:Y:S01]  /*2f60*/  FADD R50, -R29, 1 ;  /* 0x3f8000001d327421 */ /* 0x000fe20000000100 */
[----:B--2---:R-:W-:Y:S02]  /*2f70*/  I2FP.F32.S32 R30, R8 ;  /* 0x00000008001e7245 */ /* 0x004fe40000201400 */
[----:B---3--:R-:W-:-:S03]  /*2f80*/  I2FP.F32.S32 R20, R12 ;  /* 0x0000000c00147245 */ /* 0x008fc60000201400 */
[C---:B------:R-:W-:Y:S01]  /*2f90*/  FMUL R33, R21.reuse, R30 ;  /* 0x0000001e15217220 */ /* 0x040fe20000400000 */
[----:B----4-:R-:W-:Y:S01]  /*2fa0*/  I2FP.F32.S32 R31, R14 ;  /* 0x0000000e001f7245 */ /* 0x010fe20000201400 */
[----:B------:R-:W-:Y:S01]  /*2fb0*/  FMUL R20, R21, R20 ;  /* 0x0000001415147220 */ /* 0x000fe20000400000 */
[----:B-----5:R-:W-:-:S03]  /*2fc0*/  I2FP.F32.S32 R9, R6 ;  /* 0x0000000600097245 */ /* 0x020fc60000201400 */
[C---:B------:R-:W-:Y:S02]  /*2fd0*/  FFMA R6, R0.reuse, R31, R33 ;  /* 0x0000001f00067223 */ /* 0x040fe40000000021 */
[----:B------:R-:W-:Y:S02]  /*2fe0*/  FFMA R9, R0, R9, R20 ;  /* 0x0000000900097223 */ /* 0x000fe40000000014 */
[----:B------:R-:W-:-:S04]  /*2ff0*/  FMUL R6, R29, R6 ;  /* 0x000000061d067220 */ /* 0x000fc80000400000 */
[----:B------:R-:W-:-:S07]  /*3000*/  FFMA R50, R9, R50, R6 ;  /* 0x0000003209327223 */ /* 0x000fce0000000006 */
.L_x_41:
[----:B------:R-:W-:Y:S05]  /*3010*/  BSYNC.RECONVERGENT B3 ;  /* 0x0000000000037941 */ /* 0x000fea0003800200 */
.L_x_40:
[----:B------:R-:W0:Y:S01]  /*3020*/  LDCU UR4, c[0x0][0x3a4] ;  /* 0x00007480ff0477ac */ /* 0x000e220008000800 */
[----:B------:R-:W1:Y:S01]  /*3030*/  LDC.64 R6, c[0x0][0x388] ;  /* 0x0000e200ff067b82 */ /* 0x000e620000000a00 */
[----:B0-----:R-:W-:-:S04]  /*3040*/  IMAD R0, R46, UR4, R47 ;  /* 0x000000042e007c24 */ /* 0x001fc8000f8e022f */
[----:B------:R-:W-:-:S04]  /*3050*/  IMAD.SHL.U32 R9, R0, 0x4, RZ ;  /* 0x0000000400097824 */ /* 0x000fc800078e00ff */
[----:B-1----:R-:W-:-:S05]  /*3060*/  IMAD.WIDE.U32 R6, R9, 0x4, R6 ;  /* 0x0000000409067825 */ /* 0x002fca00078e0006 */
[----:B------:R-:W2:Y:S01]  /*3070*/  LDG.E R0, desc[UR36][R6.64] ;  /* 0x0000002406007981 */ /* 0x000ea2000c1e1900 */
[----:B------:R-:W-:Y:S01]  /*3080*/  BSSY.RECONVERGENT B3, `(.L_x_42) ;  /* 0x0000009000037945 */ /* 0x000fe20003800200 */
[----:B--2---:R-:W-:Y:S02]  /*3090*/  I2FP.F32.S32 R9, R0 ;  /* 0x0000000000097245 */ /* 0x004fe40000201400 */
[----:B------:R-:W-:-:S03]  /*30a0*/  MOV R0, 0x3110 ;  /* 0x0000311000007802 */ /* 0x000fc60000000f00 */
[----:B------:R-:W-:-:S04]  /*30b0*/  FADD R50, -R9, R50 ;  /* 0x0000003209327221 */ /* 0x000fc80000000100 */
[----:B------:R-:W0:Y:S02]  /*30c0*/  F2F.F64.F32 R8, R50 ;  /* 0x0000003200087310 */ /* 0x000e240000201800 */
[----:B0-----:R-:W-:-:S10]  /*30d0*/  DADD R12, -RZ, |R8| ;  /* 0x00000000ff0c7229 */ /* 0x001fd40000000508 */
[----:B------:R-:W-:Y:S02]  /*30e0*/  IMAD.MOV.U32 R14, RZ, RZ, R12 ;  /* 0x000000ffff0e7224 */ /* 0x000fe400078e000c */
[----:B------:R-:W-:-:S07]  /*30f0*/  IMAD.MOV.U32 R51, RZ, RZ, R13 ;  /* 0x000000ffff337224 */ /* 0x000fce00078e000d */
[----:B------:R-:W-:Y:S05]  /*3100*/  CALL.REL.NOINC `($_Z12checkGeneralPiS_S_iiiiiddfPf$__internal_accurate_pow) ;  /* 0x0000004c005c7944 */ /* 0x000fea0003c00000 */
[----:B------:R-:W-:Y:S05]  /*3110*/  BSYNC.RECONVERGENT B3 ;  /* 0x0000000000037941 */ /* 0x000fea0003800200 */
.L_x_42:
[----:B------:R-:W-:Y:S01]  /*3120*/  DADD R12, R8, 2 ;  /* 0x40000000080c7429 */ /* 0x000fe20000000000 */
[----:B------:R-:W-:Y:S01]  /*3130*/  FSETP.NEU.AND P0, PT, R50, RZ, PT ;  /* 0x000000ff3200720b */ /* 0x000fe20003f0d000 */
[----:B------:R-:W-:Y:S08]  /*3140*/  BSSY.RECONVERGENT B3, `(.L_x_43) ;  /* 0x000000e000037945 */ /* 0x000ff00003800200 */
[----:B------:R-:W-:-:S02]  /*3150*/  LOP3.LUT R12, R13, 0x7ff00000, RZ, 0xc0, !PT ;  /* 0x7ff000000d0c7812 */ /* 0x000fc400078ec0ff */
[----:B------:R-:W-:Y:S02]  /*3160*/  FSEL R13, R28, RZ, P0 ;  /* 0x000000ff1c0d7208 */ /* 0x000fe40000000000 */
[----:B------:R-:W-:Y:S02]  /*3170*/  ISETP.NE.AND P1, PT, R12, 0x7ff00000, PT ;  /* 0x7ff000000c00780c */ /* 0x000fe40003f25270 */
[----:B------:R-:W-:-:S11]  /*3180*/  FSEL R12, R14, RZ, P0 ;  /* 0x000000ff0e0c7208 */ /* 0x000fd60000000000 */
[----:B------:R-:W-:Y:S05]  /*3190*/  @P1 BRA `(.L_x_44) ;  /* 0x0000000000201947 */ /* 0x000fea0003800000 */
[----:B------:R-:W-:-:S13]  /*31a0*/  FSETP.NAN.AND P0, PT, R50, R50, PT ;  /* 0x000000323200720b */ /* 0x000fda0003f08000 */
[----:B------:R-:W-:Y:S05]  /*31b0*/  @P0 BRA `(.L_x_45) ;  /* 0x0000000000140947 */ /* 0x000fea0003800000 */
[----:B------:R-:W-:-:S14]  /*31c0*/  DSETP.NEU.AND P0, PT, |R8|, +INF , PT ;  /* 0x7ff000000800742a */ /* 0x000fdc0003f0d200 */
[----:B------:R-:W-:Y:S05]  /*31d0*/  @P0 BRA `(.L_x_44) ;  /* 0x0000000000100947 */ /* 0x000fea0003800000 */
[----:B------:R-:W-:Y:S02]  /*31e0*/  IMAD.MOV.U32 R12, RZ, RZ, 0x0 ;  /* 0x00000000ff0c7424 */ /* 0x000fe400078e00ff */
[----:B------:R-:W-:Y:S01]  /*31f0*/  IMAD.MOV.U32 R13, RZ, RZ, 0x7ff00000 ;  /* 0x7ff00000ff0d7424 */ /* 0x000fe200078e00ff */
[----:B------:R-:W-:Y:S06]  /*3200*/  BRA `(.L_x_44) ;  /* 0x0000000000047947 */ /* 0x000fec0003800000 */
.L_x_45:
[----:B------:R-:W-:-:S11]  /*3210*/  DADD R12, R8, 2 ;  /* 0x40000000080c7429 */ /* 0x000fd60000000000 */
.L_x_44:
[----:B------:R-:W-:Y:S05]  /*3220*/  BSYNC.RECONVERGENT B3 ;  /* 0x0000000000037941 */ /* 0x000fea0003800200 */
.L_x_43:
[----:B------:R-:W0:Y:S01]  /*3230*/  MUFU.RCP64H R21, UR39 ;  /* 0x0000002700157d08 */ /* 0x000e220008001800 */
[----:B------:R-:W-:Y:S01]  /*3240*/  MOV R8, UR38 ;  /* 0x0000002600087c02 */ /* 0x000fe20008000f00 */
[----:B------:R-:W-:Y:S01]  /*3250*/  IMAD.U32 R9, RZ, RZ, UR39 ;  /* 0x00000027ff097e24 */ /* 0x000fe2000f8e00ff */
[----:B------:R-:W-:Y:S01]  /*3260*/  FSETP.NEU.AND P0, PT, R50, 1, PT ;  /* 0x3f8000003200780b */ /* 0x000fe20003f0d000 */
[----:B------:R-:W-:Y:S01]  /*3270*/  IMAD.MOV.U32 R20, RZ, RZ, 0x1 ;  /* 0x00000001ff147424 */ /* 0x000fe200078e00ff */
[----:B------:R-:W-:Y:S05]  /*3280*/  BSSY.RECONVERGENT B3, `(.L_x_46) ;  /* 0x000001a000037945 */ /* 0x000fea0003800200 */
[----:B0-----:R-:W-:-:S08]  /*3290*/  DFMA R8, R20, -R8, 1 ;  /* 0x3ff000001408742b */ /* 0x001fd00000000808 */
[----:B------:R-:W-:-:S08]  /*32a0*/  DFMA R8, R8, R8, R8 ;  /* 0x000000080808722b */ /* 0x000fd00000000008 */
[----:B------:R-:W-:Y:S01]  /*32b0*/  DFMA R20, R20, R8, R20 ;  /* 0x000000081414722b */ /* 0x000fe20000000014 */
[----:B------:R-:W-:Y:S02]  /*32c0*/  IMAD.U32 R8, RZ, RZ, UR38 ;  /* 0x00000026ff087e24 */ /* 0x000fe4000f8e00ff */
[----:B------:R-:W-:-:S06]  /*32d0*/  IMAD.U32 R9, RZ, RZ, UR39 ;  /* 0x00000027ff097e24 */ /* 0x000fcc000f8e00ff */
[----:B------:R-:W-:-:S08]  /*32e0*/  DFMA R8, R20, -R8, 1 ;  /* 0x3ff000001408742b */ /* 0x000fd00000000808 */
[----:B------:R-:W-:Y:S01]  /*32f0*/  DFMA R20, R20, R8, R20 ;  /* 0x000000081414722b */ /* 0x000fe20000000014 */
[----:B------:R-:W-:Y:S02]  /*3300*/  FSEL R8, R12, RZ, P0 ;  /* 0x000000ff0c087208 */ /* 0x000fe40000000000 */
[----:B------:R-:W-:-:S04]  /*3310*/  FSEL R9, R13, 1.875, P0 ;  /* 0x3ff000000d097808 */ /* 0x000fc80000000000 */
[----:B------:R-:W-:Y:S02]  /*3320*/  FSETP.GEU.AND P1, PT, |R9|, 6.5827683646048100446e-37, PT ;  /* 0x036000000900780b */ /* 0x000fe40003f2e200 */
[----:B------:R-:W-:-:S08]  /*3330*/  DMUL R12, R20, R8 ;  /* 0x00000008140c7228 */ /* 0x000fd00000000000 */
[----:B------:R-:W-:-:S08]  /*3340*/  DFMA R14, R12, -UR38, R8 ;  /* 0x800000260c0e7c2b */ /* 0x000fd00008000008 */
[----:B------:R-:W-:-:S10]  /*3350*/  DFMA R12, R20, R14, R12 ;  /* 0x0000000e140c722b */ /* 0x000fd4000000000c */
[----:B------:R-:W-:-:S05]  /*3360*/  FFMA R0, RZ, UR39, R13 ;  /* 0x00000027ff007c23 */ /* 0x000fca000800000d */
[----:B------:R-:W-:-:S13]  /*3370*/  FSETP.GT.AND P0, PT, |R0|, 1.469367938527859385e-39, PT ;  /* 0x001000000000780b */ /* 0x000fda0003f04200 */
[----:B------:R-:W-:Y:S05]  /*3380*/  @P0 BRA P1, `(.L_x_47) ;  /* 0x0000000000240947 */ /* 0x000fea0000800000 */
[----:B------:R-:W-:Y:S01]  /*3390*/  IMAD.U32 R15, RZ, RZ, UR39 ;  /* 0x00000027ff0f7e24 */ /* 0x000fe2000f8e00ff */
[----:B------:R-:W-:Y:S01]  /*33a0*/  MOV R36, 0x3420 ;  /* 0x0000342000247802 */ /* 0x000fe20000000f00 */
[----:B------:R-:W-:Y:S02]  /*33b0*/  IMAD.U32 R14, RZ, RZ, UR38 ;  /* 0x00000026ff0e7e24 */ /* 0x000fe4000f8e00ff */
[----:B------:R-:W-:Y:S02]  /*33c0*/  IMAD.MOV.U32 R31, RZ, RZ, R15 ;  /* 0x000000ffff1f7224 */ /* 0x000fe400078e000f */
[----:B------:R-:W-:Y:S02]  /*33d0*/  IMAD.U32 R12, RZ, RZ, UR38 ;  /* 0x00000026ff0c7e24 */ /* 0x000fe4000f8e00ff */
[----:B------:R-:W-:Y:S02]  /*33e0*/  IMAD.U32 R13, RZ, RZ, UR39 ;  /* 0x00000027ff0d7e24 */ /* 0x000fe4000f8e00ff */
[----:B------:R-:W-:-:S02]  /*33f0*/  IMAD.MOV.U32 R14, RZ, RZ, R8 ;  /* 0x000000ffff0e7224 */ /* 0x000fc400078e0008 */
[----:B------:R-:W-:-:S07]  /*3400*/  IMAD.MOV.U32 R15, RZ, RZ, R9 ;  /* 0x000000ffff0f7224 */ /* 0x000fce00078e0009 */
[----:B------:R-:W-:Y:S05]  /*3410*/  CALL.REL.NOINC `($__internal_0_$__cuda_sm20_div_rn_f64_full) ;  /* 0x0000003800ec7944 */ /* 0x000fea0003c00000 */
.L_x_47:
[----:B------:R-:W-:Y:S05]  /*3420*/  BSYNC.RECONVERGENT B3 ;  /* 0x0000000000037941 */ /* 0x000fea0003800200 */
.L_x_46:
[----:B------:R-:W-:Y:S01]  /*3430*/  BSSY.RECONVERGENT B3, `(.L_x_48) ;  /* 0x0000030000037945 */ /* 0x000fe20003800200 */
[----:B------:R-:W-:Y:S01]  /*3440*/  DADD R8, R12, R10 ;  /* 0x000000000c087229 */ /* 0x000fe2000000000a */
[----:B------:R-:W-:Y:S02]  /*3450*/  IMAD.MOV.U32 R15, RZ, RZ, R43 ;  /* 0x000000ffff0f7224 */ /* 0x000fe400078e002b */
[----:B------:R-:W-:Y:S01]  /*3460*/  IMAD.MOV.U32 R0, RZ, RZ, R42 ;  /* 0x000000ffff007224 */ /* 0x000fe200078e002a */
[----:B------:R-:W-:Y:S07]  /*3470*/  @P2 BRA `(.L_x_49) ;  /* 0x0000000000ac2947 */ /* 0x000fee0003800000 */
[----:B------:R-:W-:Y:S01]  /*3480*/  BSSY.RECONVERGENT B4, `(.L_x_50) ;  /* 0x000000e000047945 */ /* 0x000fe20003800200 */
[----:B------:R-:W-:Y:S01]  /*3490*/  CS2R R12, SRZ ;  /* 0x00000000000c7805 */ /* 0x000fe2000001ff00 */
[----:B------:R-:W-:-:S07]  /*34a0*/  IMAD.MOV.U32 R29, RZ, RZ, RZ ;  /* 0x000000ffff1d7224 */ /* 0x000fce00078e00ff */
.L_x_51:
        /* <DEDUP_REMOVED lines=12> */
.L_x_50:
        /* <DEDUP_REMOVED lines=18> */
[C---:B-1----:R-:W-:Y:S02]  /*3690*/  LOP3.LUT R12, R0.reuse, R13, RZ, 0x3c, !PT ;  /* 0x0000000d000c7212 */ /* 0x042fe400078e3cff */
        /* <DEDUP_REMOVED lines=9> */
.L_x_49:
[----:B------:R-:W-:Y:S05]  /*3730*/  BSYNC.RECONVERGENT B3 ;  /* 0x0000000000037941 */ /* 0x000fea0003800200 */
.L_x_48:
[C---:B------:R-:W-:Y:S01]  /*3740*/  LOP3.LUT R11, R15.reuse, 0x1, RZ, 0xc0, !PT ;  /* 0x000000010f0b7812 */ /* 0x040fe200078ec0ff */
[----:B------:R-:W-:Y:S02]  /*3750*/  IMAD.MOV.U32 R10, RZ, RZ, 0x37cbac00 ;  /* 0x37cbac00ff0a7424 */ /* 0x000fe400078e00ff */
[----:B------:R-:W-:Y:S01]  /*3760*/  FMUL R13, R0, R0 ;  /* 0x00000000000d7220 */ /* 0x000fe20000400000 */
[----:B------:R-:W-:Y:S01]  /*3770*/  VIADD R15, R15, 0x1 ;  /* 0x000000010f0f7836 */ /* 0x000fe20000000000 */
[----:B------:R-:W-:Y:S01]  /*3780*/  ISETP.NE.U32.AND P0, PT, R11, 0x1, PT ;  /* 0x000000010b00780c */ /* 0x000fe20003f05070 */
[----:B------:R-:W-:Y:S02]  /*3790*/  IMAD.MOV.U32 R11, RZ, RZ, 0x3c0885e4 ;  /* 0x3c0885e4ff0b7424 */ /* 0x000fe400078e00ff */
[----:B------:R-:W-:Y:S01]  /*37a0*/  FFMA R12, R13, R10, -0.0013887860113754868507 ;  /* 0xbab607ed0d0c7423 */ /* 0x000fe2000000000a */
[----:B------:R-:W-:Y:S01]  /*37b0*/  IMAD.MOV.U32 R20, RZ, RZ, 0x3e2aaaa8 ;  /* 0x3e2aaaa8ff147424 */ /* 0x000fe200078e00ff */
[----:B------:R-:W-:Y:S01]  /*37c0*/  LOP3.LUT P1, RZ, R15, 0x2, RZ, 0xc0, !PT ;  /* 0x000000020fff7812 */ /* 0x000fe2000782c0ff */
[----:B------:R-:W-:Y:S01]  /*37d0*/  BSSY.RECONVERGENT B3, `(.L_x_52) ;  /* 0x000003a000037945 */ /* 0x000fe20003800200 */
[----:B------:R-:W-:Y:S01]  /*37e0*/  FSEL R14, R11, 0.041666727513074874878, !P0 ;  /* 0x3d2aaabb0b0e7808 */ /* 0x000fe20004000000 */
[----:B------:R-:W-:Y:S01]  /*37f0*/  IMAD.MOV.U32 R29, RZ, RZ, R43 ;  /* 0x000000ffff1d7224 */ /* 0x000fe200078e002b */
[----:B------:R-:W-:-:S02]  /*3800*/  FSEL R12, R12, -0.00019574658654164522886, P0 ;  /* 0xb94d41530c0c7808 */ /* 0x000fc40000000000 */
        /* <DEDUP_REMOVED lines=14> */
.L_x_55:
        /* <DEDUP_REMOVED lines=12> */
.L_x_54:
        /* <DEDUP_REMOVED lines=28> */
.L_x_53:
[----:B------:R-:W-:Y:S05]  /*3b70*/  BSYNC.RECONVERGENT B3 ;  /* 0x0000000000037941 */ /* 0x000fea0003800200 */
.L_x_52:
        /* <DEDUP_REMOVED lines=23> */
.L_x_59:
        /* <DEDUP_REMOVED lines=12> */
.L_x_58:
        /* <DEDUP_REMOVED lines=28> */
.L_x_57:
[----:B------:R-:W-:Y:S05]  /*3f70*/  BSYNC.RECONVERGENT B3 ;  /* 0x0000000000037941 */ /* 0x000fea0003800200 */
.L_x_56:
[----:B------:R-:W-:Y:S01]  /*3f80*/  FMUL R13, R21, R21 ;  /* 0x00000015150d7220 */ /* 0x000fe20000400000 */
[C---:B------:R-:W-:Y:S01]  /*3f90*/  LOP3.LUT R14, R29.reuse, 0x1, RZ, 0xc0, !PT ;  /* 0x000000011d0e7812 */ /* 0x040fe200078ec0ff */
[----:B------:R-:W-:Y:S01]  /*3fa0*/  BSSY.RECONVERGENT B3, `(.L_x_60) ;  /* 0x000003d000037945 */ /* 0x000fe20003800200 */
[----:B------:R-:W-:Y:S01]  /*3fb0*/  LOP3.LUT P1, RZ, R29, 0x2, RZ, 0xc0, !PT ;  /* 0x000000021dff7812 */ /* 0x000fe2000782c0ff */
[----:B------:R-:W-:Y:S01]  /*3fc0*/  FFMA R12, R13, R10, -0.0013887860113754868507 ;  /* 0xbab607ed0d0c7423 */ /* 0x000fe2000000000a */
[----:B------:R-:W-:Y:S02]  /*3fd0*/  ISETP.NE.U32.AND P0, PT, R14, 0x1, PT ;  /* 0x000000010e00780c */ /* 0x000fe40003f05070 */
[----:B------:R-:W-:Y:S02]  /*3fe0*/  MOV R29, R43 ;  /* 0x0000002b001d7202 */ /* 0x000fe40000000f00 */
[----:B------:R-:W-:Y:S02]  /*3ff0*/  FSEL R14, R12, -0.00019574658654164522886, !P0 ;  /* 0xb94d41530c0e7808 */ /* 0x000fe40004000000 */
[----:B------:R-:W-:-:S02]  /*4000*/  FSEL R28, R11, 0.041666727513074874878, P0 ;  /* 0x3d2aaabb0b1c7808 */ /* 0x000fc40000000000 */
        /* <DEDUP_REMOVED lines=14> */
.L_x_63:
        /* <DEDUP_REMOVED lines=12> */
.L_x_62:
        /* <DEDUP_REMOVED lines=28> */
.L_x_61:
[----:B------:R-:W-:Y:S05]  /*4370*/  BSYNC.RECONVERGENT B3 ;  /* 0x0000000000037941 */ /* 0x000fea0003800200 */
.L_x_60:
[----:B------:R-:W2:Y:S01]  /*4380*/  LDG.E R50, desc[UR36][R6.64+0x4] ;  /* 0x0000042406327981 */ /* 0x000ea2000c1e1900 */
[----:B------:R-:W-:Y:S01]  /*4390*/  LOP3.LUT R12, R29, 0x1, RZ, 0xc0, !PT ;  /* 0x000000011d0c7812 */ /* 0x000fe200078ec0ff */
[----:B------:R-:W-:Y:S01]  /*43a0*/  FMUL R13, R21, R21 ;  /* 0x00000015150d7220 */ /* 0x000fe20000400000 */
[----:B------:R-:W-:Y:S02]  /*43b0*/  BSSY.RECONVERGENT B3, `(.L_x_64) ;  /* 0x000003f000037945 */ /* 0x000fe40003800200 */
[----:B------:R-:W-:Y:S01]  /*43c0*/  ISETP.NE.U32.AND P0, PT, R12, 0x1, PT ;  /* 0x000000010c00780c */ /* 0x000fe20003f05070 */
[----:B------:R-:W-:Y:S01]  /*43d0*/  FFMA R12, R13, R10, -0.0013887860113754868507 ;  /* 0xbab607ed0d0c7423 */ /* 0x000fe2000000000a */
[----:B------:R-:W-:Y:S02]  /*43e0*/  VIADD R10, R29, 0x1 ;  /* 0x000000011d0a7836 */ /* 0x000fe40000000000 */
[----:B------:R-:W-:Y:S02]  /*43f0*/  FSEL R14, R11, 0.041666727513074874878, !P0 ;  /* 0x3d2aaabb0b0e7808 */ /* 0x000fe40004000000 */
[----:B------:R-:W-:-:S02]  /*4400*/  FSEL R12, R12, -0.00019574658654164522886, P0 ;  /* 0xb94d41530c0c7808 */ /* 0x000fc40000000000 */
[----:B------:R-:W-:Y:S02]  /*4410*/  LOP3.LUT P1, RZ, R10, 0x2, RZ, 0xc0, !PT ;  /* 0x000000020aff7812 */ /* 0x000fe4000782c0ff */
[----:B------:R-:W-:Y:S01]  /*4420*/  FSEL R11, -R20, -0.4999999701976776123, !P0 ;  /* 0xbeffffff140b7808 */ /* 0x000fe20004000100 */
[----:B------:R-:W-:Y:S01]  /*4430*/  FFMA R12, R13, R12, R14 ;  /* 0x0000000c0d0c7223 */ /* 0x000fe2000000000e */
[----:B------:R-:W-:-:S03]  /*4440*/  FSEL R10, R21, 1, !P0 ;  /* 0x3f800000150a7808 */ /* 0x000fc60004000000 */
[C---:B------:R-:W-:Y:S02]  /*4450*/  FFMA R11, R13.reuse, R12, R11 ;  /* 0x0000000c0d0b7223 */ /* 0x040fe4000000000b */
[----:B------:R-:W-:Y:S01]  /*4460*/  FFMA R13, R13, R10, RZ ;  /* 0x0000000a0d0d7223 */ /* 0x000fe200000000ff */
[----:B------:R-:W0:Y:S03]  /*4470*/  FRND.CEIL R12, R0 ;  /* 0x00000000000c7307 */ /* 0x000e260000209000 */
[----:B------:R-:W-:-:S04]  /*4480*/  FFMA R10, R13, R11, R10 ;  /* 0x0000000b0d0a7223 */ /* 0x000fc8000000000a */
[----:B------:R-:W-:-:S04]  /*4490*/  @P1 FADD R10, RZ, -R10 ;  /* 0x8000000aff0a1221 */ /* 0x000fc80000000000 */
[----:B------:R-:W-:-:S04]  /*44a0*/  FFMA R30, R49, R10, R30 ;  /* 0x0000000a311e7223 */ /* 0x000fc8000000001e */
[----:B------:R-:W1:Y:S01]  /*44b0*/  FRND.CEIL R11, R30 ;  /* 0x0000001e000b7307 */ /* 0x000e620000209000 */
[----:B0-----:R-:W-:-:S04]  /*44c0*/  FSETP.GE.AND P0, PT, R12, R19, PT ;  /* 0x000000130c00720b */ /* 0x001fc80003f06000 */
[----:B------:R-:W-:Y:S02]  /*44d0*/  FSETP.GEU.AND P0, PT, R0, RZ, !P0 ;  /* 0x000000ff0000720b */ /* 0x000fe4000470e000 */
[----:B-1----:R-:W-:Y:S01]  /*44e0*/  FSETP.GE.AND P1, PT, R11, R22, PT ;  /* 0x000000160b00720b */ /* 0x002fe20003f26000 */
[----:B------:R-:W-:-:S03]  /*44f0*/  IMAD.MOV.U32 R11, RZ, RZ, RZ ;  /* 0x000000ffff0b7224 */ /* 0x000fc600078e00ff */
[----:B------:R-:W-:-:S04]  /*4500*/  FSETP.GEU.AND P1, PT, R30, RZ, !P1 ;  /* 0x000000ff1e00720b */ /* 0x000fc80004f2e000 */
[----:B------:R-:W-:Y:S02]  /*4510*/  PLOP3.LUT P0, PT, P0, P1, PT, 0x80, 0x8 ;  /* 0x000000000008781c */ /* 0x000fe40000703070 */
[----:B--2---:R-:W-:-:S11]  /*4520*/  I2FP.F32.S32 R50, R50 ;  /* 0x0000003200327245 */ /* 0x004fd60000201400 */
        /* <DEDUP_REMOVED lines=11> */
[----:B-1----:R-:W-:-:S04]  /*45e0*/  IMAD.WIDE R14, R15, 0x4, R12 ;  /* 0x000000040f0e7825 */ /* 0x002fc800078e020c */
[C---:B0-----:R-:W-:Y:S02]  /*45f0*/  IMAD R11, R29.reuse, UR4, R10 ;  /* 0x000000041d0b7c24 */ /* 0x041fe4000f8e020a */
[----:B------:R-:W-:Y:S01]  /*4600*/  IMAD R10, R29, UR4, R28 ;  /* 0x000000041d0a7c24 */ /* 0x000fe2000f8e021c */
[----:B------:R-:W2:Y:S01]  /*4610*/  LDG.E R14, desc[UR36][R14.64+0x4] ;  /* 0x000004240e0e7981 */ /* 0x000ea2000c1e1900 */
[----:B------:R-:W-:Y:S02]  /*4620*/  IMAD.SHL.U32 R21, R11, 0x4, RZ ;  /* 0x000000040b157824 */ /* 0x000fe400078e00ff */
[----:B------:R-:W-:Y:S02]  /*4630*/  IMAD.SHL.U32 R31, R10, 0x4, RZ ;  /* 0x000000040a1f7824 */ /* 0x000fe400078e00ff */
[----:B------:R-:W-:-:S04]  /*4640*/  IMAD.WIDE R10, R33, 0x4, R12 ;  /* 0x00000004210a7825 */ /* 0x000fc800078e020c */
[--C-:B------:R-:W-:Y:S02]  /*4650*/  IMAD.WIDE R20, R21, 0x4, R12.reuse ;  /* 0x0000000415147825 */ /* 0x100fe400078e020c */
[----:B------:R-:W3:Y:S02]  /*4660*/  LDG.E R10, desc[UR36][R10.64+0x4] ;  /* 0x000004240a0a7981 */ /* 0x000ee4000c1e1900 */
[----:B------:R-:W-:Y:S02]  /*4670*/  IMAD.WIDE R12, R31, 0x4, R12 ;  /* 0x000000041f0c7825 */ /* 0x000fe400078e020c */
[----:B------:R-:W4:Y:S04]  /*4680*/  LDG.E R20, desc[UR36][R20.64+0x4] ;  /* 0x0000042414147981 */ /* 0x000f28000c1e1900 */
[----:B------:R-:W5:Y:S01]  /*4690*/  LDG.E R12, desc[UR36][R12.64+0x4] ;  /* 0x000004240c0c7981 */ /* 0x000f62000c1e1900 */
[----:B------:R-:W-:-:S02]  /*46a0*/  I2FP.F32.S32 R29, R29 ;  /* 0x0000001d001d7245 */ /* 0x000fc40000201400 */
[----:B------:R-:W-:-:S03]  /*46b0*/  I2FP.F32.S32 R31, R28 ;  /* 0x0000001c001f7245 */ /* 0x000fc60000201400 */
[----:B------:R-:W-:-:S04]  /*46c0*/  FADD R29, R0, -R29 ;  /* 0x8000001d001d7221 */ /* 0x000fc80000000000 */
[----:B------:R-:W-:Y:S01]  /*46d0*/  FADD R0, -R29, 1 ;  /* 0x3f8000001d007421 */ /* 0x000fe20000000100 */
[----:B------:R-:W-:Y:S01]  /*46e0*/  FADD R31, R30, -R31 ;  /* 0x8000001f1e1f7221 */ /* 0x000fe20000000000 */
[----:B--2---:R-:W-:-:S05]  /*46f0*/  I2FP.F32.S32 R32, R14 ;  /* 0x0000000e00207245 */ /* 0x004fca0000201400 */
[----:B------:R-:W-:Y:S01]  /*4700*/  FMUL R33, R29, R32 ;  /* 0x000000201d217220 */ /* 0x000fe20000400000 */
[----:B---3--:R-:W-:Y:S02]  /*4710*/  I2FP.F32.S32 R28, R10 ;  /* 0x0000000a001c7245 */ /* 0x008fe40000201400 */
[----:B----4-:R-:W-:-:S03]  /*4720*/  I2FP.F32.S32 R15, R20 ;  /* 0x00000014000f7245 */ /* 0x010fc60000201400 */
[----:B------:R-:W-:Y:S01]  /*4730*/  FMUL R28, R29, R28 ;  /* 0x0000001c1d1c7220 */ /* 0x000fe20000400000 */
[----:B-----5:R-:W-:Y:S01]  /*4740*/  I2FP.F32.S32 R11, R12 ;  /* 0x0000000c000b7245 */ /* 0x020fe20000201400 */
[----:B------:R-:W-:Y:S01]  /*4750*/  FFMA R12, R0, R15, R33 ;  /* 0x0000000f000c7223 */ /* 0x000fe20000000021 */
[----:B------:R-:W-:-:S03]  /*4760*/  FADD R10, -R31, 1 ;  /* 0x3f8000001f0a7421 */ /* 0x000fc60000000100 */
[----:B------:R-:W-:Y:S01]  /*4770*/  FFMA R11, R0, R11, R28 ;  /* 0x0000000b000b7223 */ /* 0x000fe2000000001c */
[----:B------:R-:W-:-:S04]  /*4780*/  FMUL R12, R31, R12 ;  /* 0x0000000c1f0c7220 */ /* 0x000fc80000400000 */
[----:B------:R-:W-:-:S07]  /*4790*/  FFMA R11, R11, R10, R12 ;  /* 0x0000000a0b0b7223 */ /* 0x000fce000000000c */
.L_x_65:
[----:B------:R-:W-:Y:S05]  /*47a0*/  BSYNC.RECONVERGENT B3 ;  /* 0x0000000000037941 */ /* 0x000fea0003800200 */
.L_x_64:
[----:B------:R-:W-:Y:S01]  /*47b0*/  FADD R50, -R50, R11 ;  /* 0x0000000b32327221 */ /* 0x000fe20000000100 */
[----:B------:R-:W-:Y:S01]  /*47c0*/  BSSY.RECONVERGENT B3, `(.L_x_66) ;  /* 0x0000007000037945 */ /* 0x000fe20003800200 */
[----:B------:R-:W-:Y:S02]  /*47d0*/  MOV R0, 0x4830 ;  /* 0x0000483000007802 */ /* 0x000fe40000000f00 */
[----:B------:R-:W0:Y:S02]  /*47e0*/  F2F.F64.F32 R10, R50 ;  /* 0x00000032000a7310 */ /* 0x000e240000201800 */
[----:B0-----:R-:W-:-:S10]  /*47f0*/  DADD R12, -RZ, |R10| ;  /* 0x00000000ff0c7229 */ /* 0x001fd4000000050a */
[----:B------:R-:W-:Y:S02]  /*4800*/  IMAD.MOV.U32 R14, RZ, RZ, R12 ;  /* 0x000000ffff0e7224 */ /* 0x000fe400078e000c */
[----:B------:R-:W-:-:S07]  /*4810*/  IMAD.MOV.U32 R51, RZ, RZ, R13 ;  /* 0x000000ffff337224 */ /* 0x000fce00078e000d */
[----:B------:R-:W-:Y:S05]  /*4820*/  CALL.REL.NOINC `($_Z12checkGeneralPiS_S_iiiiiddfPf$__internal_accurate_pow) ;  /* 0x0000003400947944 */ /* 0x000fea0003c00000 */
[----:B------:R-:W-:Y:S05]  /*4830*/  BSYNC.RECONVERGENT B3 ;  /* 0x0000000000037941 */ /* 0x000fea0003800200 */
.L_x_66:
        /* <DEDUP_REMOVED lines=15> */
.L_x_69:
[----:B------:R-:W-:-:S11]  /*4930*/  DADD R12, R10, 2 ;  /* 0x400000000a0c7429 */ /* 0x000fd60000000000 */
.L_x_68:
[----:B------:R-:W-:Y:S05]  /*4940*/  BSYNC.RECONVERGENT B3 ;  /* 0x0000000000037941 */ /* 0x000fea0003800200 */
.L_x_67:
[----:B------:R-:W0:Y:S01]  /*4950*/  MUFU.RCP64H R15, UR39 ;  /* 0x00000027000f7d08 */ /* 0x000e220008001800 */
[----:B------:R-:W-:Y:S01]  /*4960*/  IMAD.U32 R10, RZ, RZ, UR38 ;  /* 0x00000026ff0a7e24 */ /* 0x000fe2000f8e00ff */
[----:B------:R-:W-:Y:S01]  /*4970*/  FSETP.NEU.AND P0, PT, R50, 1, PT ;  /* 0x3f8000003200780b */ /* 0x000fe20003f0d000 */
[----:B------:R-:W-:Y:S01]  /*4980*/  IMAD.U32 R11, RZ, RZ, UR39 ;  /* 0x00000027ff0b7e24 */ /* 0x000fe2000f8e00ff */
[----:B------:R-:W-:Y:S01]  /*4990*/  BSSY.RECONVERGENT B3, `(.L_x_70) ;  /* 0x000001e000037945 */ /* 0x000fe20003800200 */
[----:B------:R-:W-:Y:S01]  /*49a0*/  IMAD.MOV.U32 R14, RZ, RZ, 0x1 ;  /* 0x00000001ff0e7424 */ /* 0x000fe200078e00ff */
[----:B------:R-:W-:Y:S02]  /*49b0*/  FSEL R12, R12, RZ, P0 ;  /* 0x000000ff0c0c7208 */ /* 0x000fe40000000000 */
[----:B------:R-:W-:-:S04]  /*49c0*/  FSEL R13, R13, 1.875, P0 ;  /* 0x3ff000000d0d7808 */ /* 0x000fc80000000000 */
[----:B------:R-:W-:Y:S01]  /*49d0*/  FSETP.GEU.AND P1, PT, |R13|, 6.5827683646048100446e-37, PT ;  /* 0x036000000d00780b */ /* 0x000fe20003f2e200 */
[----:B0-----:R-:W-:-:S08]  /*49e0*/  DFMA R10, R14, -R10, 1 ;  /* 0x3ff000000e0a742b */ /* 0x001fd0000000080a */
[----:B------:R-:W-:-:S08]  /*49f0*/  DFMA R10, R10, R10, R10 ;  /* 0x0000000a0a0a722b */ /* 0x000fd0000000000a */
[----:B------:R-:W-:Y:S01]  /*4a00*/  DFMA R14, R14, R10, R14 ;  /* 0x0000000a0e0e722b */ /* 0x000fe2000000000e */
[----:B------:R-:W-:Y:S02]  /*4a10*/  IMAD.U32 R10, RZ, RZ, UR38 ;  /* 0x00000026ff0a7e24 */ /* 0x000fe4000f8e00ff */
[----:B------:R-:W-:-:S06]  /*4a20*/  IMAD.U32 R11, RZ, RZ, UR39 ;  /* 0x00000027ff0b7e24 */ /* 0x000fcc000f8e00ff */
[----:B------:R-:W-:-:S08]  /*4a30*/  DFMA R10, R14, -R10, 1 ;  /* 0x3ff000000e0a742b */ /* 0x000fd0000000080a */
[----:B------:R-:W-:-:S08]  /*4a40*/  DFMA R10, R14, R10, R14 ;  /* 0x0000000a0e0a722b */ /* 0x000fd0000000000e */
        /* <DEDUP_REMOVED lines=9> */
[----:B------:R-:W-:Y:S02]  /*4ae0*/  IMAD.U32 R14, RZ, RZ, UR38 ;  /* 0x00000026ff0e7e24 */ /* 0x000fe4000f8e00ff */
[----:B------:R-:W-:Y:S02]  /*4af0*/  IMAD.MOV.U32 R14, RZ, RZ, R12 ;  /* 0x000000ffff0e7224 */ /* 0x000fe400078e000c */
[----:B------:R-:W-:Y:S02]  /*4b00*/  IMAD.MOV.U32 R31, RZ, RZ, R15 ;  /* 0x000000ffff1f7224 */ /* 0x000fe400078e000f */
[----:B------:R-:W-:-:S02]  /*4b10*/  IMAD.U32 R11, RZ, RZ, UR39 ;  /* 0x00000027ff0b7e24 */ /* 0x000fc4000f8e00ff */
[----:B------:R-:W-:Y:S02]  /*4b20*/  IMAD.MOV.U32 R12, RZ, RZ, R10 ;  /* 0x000000ffff0c7224 */ /* 0x000fe400078e000a */
[----:B------:R-:W-:-:S07]  /*4b30*/  IMAD.MOV.U32 R15, RZ, RZ, R13 ;  /* 0x000000ffff0f7224 */ /* 0x000fce00078e000d */
[----:B------:R-:W-:Y:S05]  /*4b40*/  CALL.REL.NOINC `($__internal_0_$__cuda_sm20_div_rn_f64_full) ;  /* 0x0000002400207944 */ /* 0x000fea0003c00000 */
[----:B------:R-:W-:Y:S02]  /*4b50*/  IMAD.MOV.U32 R10, RZ, RZ, R12 ;  /* 0x000000ffff0a7224 */ /* 0x000fe400078e000c */
[----:B------:R-:W-:-:S07]  /*4b60*/  IMAD.MOV.U32 R11, RZ, RZ, R13 ;  /* 0x000000ffff0b7224 */ /* 0x000fce00078e000d */
.L_x_71:
[----:B------:R-:W-:Y:S05]  /*4b70*/  BSYNC.RECONVERGENT B3 ;  /* 0x0000000000037941 */ /* 0x000fea0003800200 */
.L_x_70:
        /* <DEDUP_REMOVED lines=8> */
.L_x_75:
        /* <DEDUP_REMOVED lines=12> */
.L_x_74:
        /* <DEDUP_REMOVED lines=28> */
.L_x_73:
[----:B------:R-:W-:Y:S05]  /*4e80*/  BSYNC.RECONVERGENT B3 ;  /* 0x0000000000037941 */ /* 0x000fea0003800200 */
.L_x_72:
[----:B------:R-:W-:Y:S01]  /*4e90*/  LOP3.LUT R10, R15, 0x1, RZ, 0xc0, !PT ;  /* 0x000000010f0a7812 */ /* 0x000fe200078ec0ff */
[----:B------:R-:W-:Y:S02]  /*4ea0*/  IMAD.MOV.U32 R0, RZ, RZ, 0x37cbac00 ;  /* 0x37cbac00ff007424 */ /* 0x000fe400078e00ff */
[----:B------:R-:W-:Y:S01]  /*4eb0*/  FMUL R13, R14, R14 ;  /* 0x0000000e0e0d7220 */ /* 0x000fe20000400000 */
[----:B------:R-:W-:Y:S01]  /*4ec0*/  IMAD.MOV.U32 R11, RZ, RZ, 0x3e2aaaa8 ;  /* 0x3e2aaaa8ff0b7424 */ /* 0x000fe200078e00ff */
[----:B------:R-:W-:Y:S01]  /*4ed0*/  ISETP.NE.U32.AND P0, PT, R10, 0x1, PT ;  /* 0x000000010a00780c */ /* 0x000fe20003f05070 */
[----:B------:R-:W-:Y:S02]  /*4ee0*/  IMAD.MOV.U32 R10, RZ, RZ, 0x3c0885e4 ;  /* 0x3c0885e4ff0a7424 */ /* 0x000fe400078e00ff */
[----:B------:R-:W-:Y:S01]  /*4ef0*/  FFMA R12, R13, R0, -0.0013887860113754868507 ;  /* 0xbab607ed0d0c7423 */ /* 0x000fe20000000000 */
[----:B------:R-:W-:Y:S01]  /*4f00*/  IADD3 R15, PT, PT, R15, 0x1, RZ ;  /* 0x000000010f0f7810 */ /* 0x000fe20007ffe0ff */
[----:B------:R-:W-:Y:S01]  /*4f10*/  BSSY.RECONVERGENT B3, `(.L_x_76) ;  /* 0x000003a000037945 */ /* 0x000fe20003800200 */
[----:B------:R-:W-:Y:S01]  /*4f20*/  FSEL R21, -R11, -0.4999999701976776123, !P0 ;  /* 0xbeffffff0b157808 */ /* 0x000fe20004000100 */
[----:B------:R-:W-:Y:S01]  /*4f30*/  IMAD.MOV.U32 R29, RZ, RZ, R43 ;  /* 0x000000ffff1d7224 */ /* 0x000fe200078e002b */
[----:B------:R-:W-:-:S02]  /*4f40*/  FSEL R20, R12, -0.00019574658654164522886, P0 ;  /* 0xb94d41530c147808 */ /* 0x000fc40000000000 */
[----:B------:R-:W-:Y:S02]  /*4f50*/  FSEL R28, R10, 0.041666727513074874878, !P0 ;  /* 0x3d2aaabb0a1c7808 */ /* 0x000fe40004000000 */
[----:B------:R-:W-:Y:S02]  /*4f60*/  LOP3.LUT P1, RZ, R15, 0x2, RZ, 0xc0, !PT ;  /* 0x000000020fff7812 */ /* 0x000fe4000782c0ff */
[----:B------:R-:W-:Y:S01]  /*4f70*/  FSEL R12, R14, 1, !P0 ;  /* 0x3f8000000e0c7808 */ /* 0x000fe20004000000 */
[----:B------:R-:W-:-:S04]  /*4f80*/  FFMA R20, R13, R20, R28 ;  /* 0x000000140d147223 */ /* 0x000fc8000000001c */
[C---:B------:R-:W-:Y:S01]  /*4f90*/  FFMA R15, R13.reuse, R12, RZ ;  /* 0x0000000c0d0f7223 */ /* 0x040fe200000000ff */
[----:B------:R-:W-:-:S04]  /*4fa0*/  FFMA R20, R13, R20, R21 ;  /* 0x000000140d147223 */ /* 0x000fc80000000015 */
[----:B------:R-:W-:Y:S01]  /*4fb0*/  FFMA R12, R15, R20, R12 ;  /* 0x000000140f0c7223 */ /* 0x000fe2000000000c */
[----:B------:R-:W-:-:S03]  /*4fc0*/  IMAD.MOV.U32 R20, RZ, RZ, R42 ;  /* 0x000000ffff147224 */ /* 0x000fc600078e002a */
[----:B------:R-:W-:-:S04]  /*4fd0*/  @P1 FADD R12, RZ, -R12 ;  /* 0x8000000cff0c1221 */ /* 0x000fc80000000000 */
[----:B------:R-:W-:Y:S01]  /*4fe0*/  FFMA R28, R48, R12, R23 ;  /* 0x0000000c301c7223 */ /* 0x000fe20000000017 */
[----:B------:R-:W-:Y:S06]  /*4ff0*/  @P2 BRA `(.L_x_77) ;  /* 0x0000000000ac2947 */ /* 0x000fec0003800000 */
[----:B------:R-:W-:Y:S01]  /*5000*/  BSSY.RECONVERGENT B4, `(.L_x_78) ;  /* 0x000000e000047945 */ /* 0x000fe20003800200 */
[----:B------:R-:W-:Y:S01]  /*5010*/  CS2R R20, SRZ ;  /* 0x0000000000147805 */ /* 0x000fe2000001ff00 */
[----:B------:R-:W-:-:S07]  /*5020*/  IMAD.MOV.U32 R31, RZ, RZ, RZ ;  /* 0x000000ffff1f7224 */ /* 0x000fce00078e00ff */
.L_x_79:
        /* <DEDUP_REMOVED lines=12> */
.L_x_78:
        /* <DEDUP_REMOVED lines=28> */
.L_x_77:
[----:B------:R-:W-:Y:S05]  /*52b0*/  BSYNC.RECONVERGENT B3 ;  /* 0x0000000000037941 */ /* 0x000fea0003800200 */
.L_x_76:
        /* <DEDUP_REMOVED lines=23> */
.L_x_83:
        /* <DEDUP_REMOVED lines=12> */
.L_x_82:
        /* <DEDUP_REMOVED lines=28> */
.L_x_81:
[----:B------:R-:W-:Y:S05]  /*56b0*/  BSYNC.RECONVERGENT B3 ;  /* 0x0000000000037941 */ /* 0x000fea0003800200 */
.L_x_80:
        /* <DEDUP_REMOVED lines=23> */
.L_x_87:
        /* <DEDUP_REMOVED lines=12> */
.L_x_86:
        /* <DEDUP_REMOVED lines=28> */
.L_x_85:
[----:B------:R-:W-:Y:S05]  /*5ab0*/  BSYNC.RECONVERGENT B3 ;  /* 0x0000000000037941 */ /* 0x000fea0003800200 */
.L_x_84:
[----:B------:R0:W2:Y:S01]  /*5ac0*/  LDG.E R14, desc[UR36][R6.64+0x8] ;  /* 0x00000824060e7981 */ /* 0x0000a2000c1e1900 */
[----:B------:R-:W-:Y:S01]  /*5ad0*/  LOP3.LUT R12, R29, 0x1, RZ, 0xc0, !PT ;  /* 0x000000011d0c7812 */ /* 0x000fe200078ec0ff */
[----:B------:R-:W-:Y:S01]  /*5ae0*/  FMUL R13, R21, R21 ;  /* 0x00000015150d7220 */ /* 0x000fe20000400000 */
[----:B------:R-:W-:Y:S02]  /*5af0*/  BSSY.RECONVERGENT B3, `(.L_x_88) ;  /* 0x000003f000037945 */ /* 0x000fe40003800200 */
[----:B------:R-:W-:Y:S01]  /*5b00*/  ISETP.NE.U32.AND P0, PT, R12, 0x1, PT ;  /* 0x000000010c00780c */ /* 0x000fe20003f05070 */
[----:B------:R-:W-:Y:S01]  /*5b10*/  FFMA R12, R13, R0, -0.0013887860113754868507 ;  /* 0xbab607ed0d0c7423 */ /* 0x000fe20000000000 */
[----:B------:R-:W-:Y:S02]  /*5b20*/  VIADD R0, R29, 0x1 ;  /* 0x000000011d007836 */ /* 0x000fe40000000000 */
[----:B------:R-:W-:Y:S01]  /*5b30*/  FSEL R10, R10, 0.041666727513074874878, !P0 ;  /* 0x3d2aaabb0a0a7808 */ /* 0x000fe20004000000 */
[----:B0-----:R-:W0:Y:S01]  /*5b40*/  FRND.CEIL R6, R20 ;  /* 0x0000001400067307 */ /* 0x001e220000209000 */
[----:B------:R-:W-:-:S02]  /*5b50*/  FSEL R12, R12, -0.00019574658654164522886, P0 ;  /* 0xb94d41530c0c7808 */ /* 0x000fc40000000000 */
[----:B------:R-:W-:Y:S02]  /*5b60*/  LOP3.LUT P1, RZ, R0, 0x2, RZ, 0xc0, !PT ;  /* 0x0000000200ff7812 */ /* 0x000fe4000782c0ff */
[----:B------:R-:W-:Y:S01]  /*5b70*/  FSEL R11, -R11, -0.4999999701976776123, !P0 ;  /* 0xbeffffff0b0b7808 */ /* 0x000fe20004000100 */
[----:B------:R-:W-:Y:S01]  /*5b80*/  FFMA R10, R13, R12, R10 ;  /* 0x0000000c0d0a7223 */ /* 0x000fe2000000000a */
[----:B------:R-:W-:-:S03]  /*5b90*/  FSEL R0, R21, 1, !P0 ;  /* 0x3f80000015007808 */ /* 0x000fc60004000000 */
[C---:B------:R-:W-:Y:S02]  /*5ba0*/  FFMA R10, R13.reuse, R10, R11 ;  /* 0x0000000a0d0a7223 */ /* 0x040fe4000000000b */
[----:B------:R-:W-:Y:S01]  /*5bb0*/  FFMA R13, R13, R0, RZ ;  /* 0x000000000d0d7223 */ /* 0x000fe200000000ff */
[----:B0-----:R-:W-:-:S03]  /*5bc0*/  FSETP.GE.AND P0, PT, R6, R19, PT ;  /* 0x000000130600720b */ /* 0x001fc60003f06000 */
[----:B------:R-:W-:Y:S01]  /*5bd0*/  FFMA R0, R13, R10, R0 ;  /* 0x0000000a0d007223 */ /* 0x000fe20000000000 */
[----:B------:R-:W-:-:S03]  /*5be0*/  FSETP.GEU.AND P0, PT, R20, RZ, !P0 ;  /* 0x000000ff1400720b */ /* 0x000fc6000470e000 */
[----:B------:R-:W-:-:S04]  /*5bf0*/  @P1 FADD R0, RZ, -R0 ;  /* 0x80000000ff001221 */ /* 0x000fc80000000000 */
[----:B------:R-:W-:-:S04]  /*5c00*/  FFMA R30, R49, R0, R30 ;  /* 0x00000000311e7223 */ /* 0x000fc8000000001e */
[----:B------:R-:W0:Y:S02]  /*5c10*/  FRND.CEIL R7, R30 ;  /* 0x0000001e00077307 */ /* 0x000e240000209000 */
[----:B0-----:R-:W-:Y:S01]  /*5c20*/  FSETP.GE.AND P1, PT, R7, R22, PT ;  /* 0x000000160700720b */ /* 0x001fe20003f26000 */
        /* <DEDUP_REMOVED lines=13> */
[----:B--2---:R-:W-:Y:S02]  /*5d00*/  IMAD R10, R6, UR4, R21 ;  /* 0x00000004060a7c24 */ /* 0x004fe4000f8e0215 */
[----:B-1----:R-:W-:-:S04]  /*5d10*/  IMAD.WIDE R14, R15, 0x4, R12 ;  /* 0x000000040f0e7825 */ /* 0x002fc800078e020c */
[----:B------:R-:W-:Y:S02]  /*5d20*/  IMAD.SHL.U32 R11, R10, 0x4, RZ ;  /* 0x000000040a0b7824 */ /* 0x000fe400078e00ff */
[C---:B0-----:R-:W-:Y:S01]  /*5d30*/  IMAD R7, R28.reuse, UR4, R7 ;  /* 0x000000041c077c24 */ /* 0x041fe2000f8e0207 */
[----:B------:R-:W2:Y:S01]  /*5d40*/  LDG.E R14, desc[UR36][R14.64+0x8] ;  /* 0x000008240e0e7981 */ /* 0x000ea2000c1e1900 */
[----:B------:R-:W-:Y:S02]  /*5d50*/  IMAD R6, R28, UR4, R21 ;  /* 0x000000041c067c24 */ /* 0x000fe4000f8e0215 */
        /* <DEDUP_REMOVED lines=24> */
.L_x_89:
[----:B------:R-:W-:Y:S05]  /*5ee0*/  BSYNC.RECONVERGENT B3 ;  /* 0x0000000000037941 */ /* 0x000fea0003800200 */
.L_x_88:
[----:B------:R-:W-:Y:S01]  /*5ef0*/  FADD R6, -R0, R7 ;  /* 0x0000000700067221 */ /* 0x000fe20000000100 */
[----:B------:R-:W-:Y:S01]  /*5f00*/  BSSY.RECONVERGENT B3, `(.L_x_90) ;  /* 0x0000006000037945 */ /* 0x000fe20003800200 */
[----:B------:R-:W-:Y:S02]  /*5f10*/  MOV R0, 0x5f60 ;  /* 0x00005f6000007802 */ /* 0x000fe40000000f00 */
[----:B------:R-:W0:Y:S02]  /*5f20*/  F2F.F64.F32 R10, R6 ;  /* 0x00000006000a7310 */ /* 0x000e240000201800 */
[----:B0-----:R-:W-:-:S10]  /*5f30*/  DADD R14, -RZ, |R10| ;  /* 0x00000000ff0e7229 */ /* 0x001fd4000000050a */
[----:B------:R-:W-:-:S07]  /*5f40*/  IMAD.MOV.U32 R51, RZ, RZ, R15 ;  /* 0x000000ffff337224 */ /* 0x000fce00078e000f */
[----:B------:R-:W-:Y:S05]  /*5f50*/  CALL.REL.NOINC `($_Z12checkGeneralPiS_S_iiiiiddfPf$__internal_accurate_pow) ;  /* 0x0000001c00c87944 */ /* 0x000fea0003c00000 */
[----:B------:R-:W-:Y:S05]  /*5f60*/  BSYNC.RECONVERGENT B3 ;  /* 0x0000000000037941 */ /* 0x000fea0003800200 */
.L_x_90:
[----:B------:R-:W-:Y:S01]  /*5f70*/  DADD R12, R10, 2 ;  /* 0x400000000a0c7429 */ /* 0x000fe20000000000 */
[----:B------:R-:W-:Y:S01]  /*5f80*/  FSETP.NEU.AND P0, PT, R6, RZ, PT ;  /* 0x000000ff0600720b */ /* 0x000fe20003f0d000 */
[----:B------:R-:W-:Y:S03]  /*5f90*/  BSSY.RECONVERGENT B3, `(.L_x_91) ;  /* 0x000000e000037945 */ /* 0x000fe60003800200 */
[----:B------:R-:W-:Y:S02]  /*5fa0*/  FSEL R14, R14, RZ, P0 ;  /* 0x000000ff0e0e7208 */ /* 0x000fe40000000000 */
[----:B------:R-:W-:-:S03]  /*5fb0*/  FSEL R15, R28, RZ, P0 ;  /* 0x000000ff1c0f7208 */ /* 0x000fc60000000000 */
[----:B------:R-:W-:-:S04]  /*5fc0*/  LOP3.LUT R12, R13, 0x7ff00000, RZ, 0xc0, !PT ;  /* 0x7ff000000d0c7812 */ /* 0x000fc800078ec0ff */
[----:B------:R-:W-:-:S13]  /*5fd0*/  ISETP.NE.AND P1, PT, R12, 0x7ff00000, PT ;  /* 0x7ff000000c00780c */ /* 0x000fda0003f25270 */
        /* <DEDUP_REMOVED lines=8> */
.L_x_93:
[----:B------:R-:W-:-:S11]  /*6060*/  DADD R14, R10, 2 ;  /* 0x400000000a0e7429 */ /* 0x000fd60000000000 */
.L_x_92:
[----:B------:R-:W-:Y:S05]  /*6070*/  BSYNC.RECONVERGENT B3 ;  /* 0x0000000000037941 */ /* 0x000fea0003800200 */
.L_x_91:
        /* <DEDUP_REMOVED lines=22> */
[----:B------:R-:W-:Y:S01]  /*61e0*/  MOV R10, UR38 ;  /* 0x00000026000a7c02 */ /* 0x000fe20008000f00 */
[----:B------:R-:W-:Y:S01]  /*61f0*/  IMAD.U32 R11, RZ, RZ, UR39 ;  /* 0x00000027ff0b7e24 */ /* 0x000fe2000f8e00ff */
[----:B------:R-:W-:Y:S01]  /*6200*/  MOV R36, 0x6270 ;  /* 0x0000627000247802 */ /* 0x000fe20000000f00 */
[----:B------:R-:W-:Y:S02]  /*6210*/  IMAD.U32 R30, RZ, RZ, UR38 ;  /* 0x00000026ff1e7e24 */ /* 0x000fe4000f8e00ff */
[----:B------:R-:W-:Y:S02]  /*6220*/  IMAD.U32 R31, RZ, RZ, UR39 ;  /* 0x00000027ff1f7e24 */ /* 0x000fe4000f8e00ff */
[----:B------:R-:W-:Y:S02]  /*6230*/  IMAD.MOV.U32 R14, RZ, RZ, R6 ;  /* 0x000000ffff0e7224 */ /* 0x000fe400078e0006 */
[----:B------:R-:W-:Y:S02]  /*6240*/  IMAD.MOV.U32 R12, RZ, RZ, R10 ;  /* 0x000000ffff0c7224 */ /* 0x000fe400078e000a */
[----:B------:R-:W-:-:S07]  /*6250*/  IMAD.MOV.U32 R15, RZ, RZ, R7 ;  /* 0x000000ffff0f7224 */ /* 0x000fce00078e0007 */
[----:B------:R-:W-:Y:S05]  /*6260*/  CALL.REL.NOINC `($__internal_0_$__cuda_sm20_div_rn_f64_full) ;  /* 0x0000000c00587944 */ /* 0x000fea0003c00000 */
[----:B------:R-:W-:Y:S02]  /*6270*/  IMAD.MOV.U32 R10, RZ, RZ, R12 ;  /* 0x000000ffff0a7224 */ /* 0x000fe400078e000c */
[----:B------:R-:W-:-:S07]  /*6280*/  IMAD.MOV.U32 R11, RZ, RZ, R13 ;  /* 0x000000ffff0b7224 */ /* 0x000fce00078e000d */
.L_x_95:
[----:B------:R-:W-:Y:S05]  /*6290*/  BSYNC.RECONVERGENT B3 ;  /* 0x0000000000037941 */ /* 0x000fea0003800200 */
.L_x_94:
[----:B------:R-:W0:Y:S01]  /*62a0*/  LDCU UR4, c[0x0][0x3a4] ;  /* 0x00007480ff0477ac */ /* 0x000e220008000800 */
[----:B------:R-:W-:Y:S01]  /*62b0*/  VIADD R47, R47, 0x1 ;  /* 0x000000012f2f7836 */ /* 0x000fe20000000000 */
[----:B------:R-:W-:-:S04]  /*62c0*/  DADD R10, R8, R10 ;  /* 0x00000000080a7229 */ /* 0x000fc8000000000a */
[----:B0-----:R-:W-:-:S13]  /*62d0*/  ISETP.NE.AND P0, PT, R47, UR4, PT ;  /* 0x000000042f007c0c */ /* 0x001fda000bf05270 */
[----:B------:R-:W-:Y:S05]  /*62e0*/  @P0 BRA `(.L_x_96) ;  /* 0xffffffb800740947 */ /* 0x000fea000383ffff */
[----:B------:R-:W-:Y:S05]  /*62f0*/  BSYNC.RECONVERGENT B0 ;  /* 0x0000000000007941 */ /* 0x000fea0003800200 */
.L_x_23:
[----:B------:R-:W-:Y:S05]  /*6300*/  @P3 BRA `(.L_x_97) ;  /* 0xffffffb800503947 */ /* 0x000fea000383ffff */
.L_x_22:
[----:B------:R-:W-:Y:S05]  /*6310*/  BSYNC.RECONVERGENT B1 ;  /* 0x0000000000017941 */ /* 0x000fea0003800200 */
.L_x_21:
[----:B------:R-:W0:Y:S01]  /*6320*/  MUFU.RSQ64H R5, R11 ;  /* 0x0000000b00057308 */ /* 0x000e220000001c00 */
[----:B------:R-:W-:Y:S01]  /*6330*/  VIADD R4, R11, 0xfcb00000 ;  /* 0xfcb000000b047836 */ /* 0x000fe20000000000 */
[----:B------:R-:W-:Y:S01]  /*6340*/  BSSY.RECONVERGENT B0, `(.L_x_98) ;  /* 0x0000013000007945 */ /* 0x000fe20003800200 */
[----:B------:R-:W-:Y:S02]  /*6350*/  IMAD.MOV.U32 R8, RZ, RZ, 0x0 ;  /* 0x00000000ff087424 */ /* 0x000fe400078e00ff */
[----:B------:R-:W-:Y:S01]  /*6360*/  IMAD.MOV.U32 R9, RZ, RZ, 0x3fd80000 ;  /* 0x3fd80000ff097424 */ /* 0x000fe200078e00ff */
[----:B------:R-:W-:Y:S01]  /*6370*/  ISETP.GE.U32.AND P0, PT, R4, 0x7ca00000, PT ;  /* 0x7ca000000400780c */ /* 0x000fe20003f06070 */
[----:B0-----:R-:W-:-:S08]  /*6380*/  DMUL R6, R4, R4 ;  /* 0x0000000404067228 */ /* 0x001fd00000000000 */
[----:B------:R-:W-:-:S08]  /*6390*/  DFMA R6, -R6, R10, 1 ;  /* 0x3ff000000606742b */ /* 0x000fd0000000010a */
[----:B------:R-:W-:Y:S02]  /*63a0*/  DFMA R8, R6, R8, 0.5 ;  /* 0x3fe000000608742b */ /* 0x000fe40000000008 */
[----:B------:R-:W-:-:S08]  /*63b0*/  DMUL R6, R4, R6 ;  /* 0x0000000604067228 */ /* 0x000fd00000000000 */
[----:B------:R-:W-:-:S08]  /*63c0*/  DFMA R12, R8, R6, R4 ;  /* 0x00000006080c722b */ /* 0x000fd00000000004 */
[----:B------:R-:W-:Y:S02]  /*63d0*/  DMUL R14, R12, R10 ;  /* 0x0000000a0c0e7228 */ /* 0x000fe40000000000 */
[----:B------:R-:W-:Y:S02]  /*63e0*/  VIADD R9, R13, 0xfff00000 ;  /* 0xfff000000d097836 */ /* 0x000fe40000000000 */
[----:B------:R-:W-:-:S04]  /*63f0*/  IMAD.MOV.U32 R8, RZ, RZ, R12 ;  /* 0x000000ffff087224 */ /* 0x000fc800078e000c */
[----:B------:R-:W-:-:S08]  /*6400*/  DFMA R20, R14, -R14, R10 ;  /* 0x8000000e0e14722b */ /* 0x000fd0000000000a */
[----:B------:R-:W-:Y:S01]  /*6410*/  DFMA R6, R20, R8, R14 ;  /* 0x000000081406722b */ /* 0x000fe2000000000e */
[----:B------:R-:W-:Y:S10]  /*6420*/  @!P0 BRA `(.L_x_99) ;  /* 0x0000000000108947 */ /* 0x000ff40003800000 */
[----:B------:R-:W-:Y:S01]  /*6430*/  IMAD.MOV.U32 R6, RZ, RZ, R10 ;  /* 0x000000ffff067224 */ /* 0x000fe200078e000a */
[----:B------:R-:W-:Y:S01]  /*6440*/  MOV R0, 0x6470 ;  /* 0x0000647000007802 */ /* 0x000fe20000000f00 */
[----:B------:R-:W-:-:S07]  /*6450*/  IMAD.MOV.U32 R7, RZ, RZ, R11 ;  /* 0x000000ffff077224 */ /* 0x000fce00078e000b */
[----:B------:R-:W-:Y:S05]  /*6460*/  CALL.REL.NOINC `($__internal_1_$__cuda_sm20_dsqrt_rn_f64_mediumpath_v1) ;  /* 0x00000010004c7944 */ /* 0x000fea0003c00000 */
.L_x_99:
[----:B------:R-:W-:Y:S05]  /*6470*/  BSYNC.RECONVERGENT B0 ;  /* 0x0000000000007941 */ /* 0x000fea0003800200 */
.L_x_98:
[----:B------:R-:W0:Y:S01]  /*6480*/  F2F.F32.F64 R7, R6 ;  /* 0x0000000600077310 */ /* 0x000e220000301000 */
[----:B------:R-:W1:Y:S07]  /*6490*/  LDCU.64 UR4, c[0x0][0x3b0] ;  /* 0x00007600ff0477ac */ /* 0x000e6e0008000a00 */
[----:B0-----:R-:W1:Y:S02]  /*64a0*/  F2F.F64.F32 R4, R7 ;  /* 0x0000000700047310 */ /* 0x001e640000201800 */
[----:B-1----:R-:W-:-:S14]  /*64b0*/  DSETP.GTU.AND P0, PT, R4, UR4, PT ;  /* 0x0000000404007e2a */ /* 0x002fdc000bf0c000 */
[----:B------:R-:W-:Y:S05]  /*64c0*/  @!P0 BRA `(.L_x_100) ;  /* 0x0000000000148947 */ /* 0x000fea0003800000 */
.L_x_20:
[----:B------:R-:W-:Y:S05]  /*64d0*/  BSYNC.RECONVERGENT B2 ;  /* 0x0000000000027941 */ /* 0x000fea0003800200 */
.L_x_19:
[----:B------:R-:W-:-:S05]  /*64e0*/  VIADD R18, R18, 0x1 ;  /* 0x0000000112127836 */ /* 0x000fca0000000000 */
[----:B------:R-:W-:-:S13]  /*64f0*/  ISETP.NE.AND P0, PT, R18, 0x3, PT ;  /* 0x000000031200780c */ /* 0x000fda0003f05270 */
[----:B------:R-:W-:Y:S05]  /*6500*/  @P0 BRA `(.L_x_101) ;  /* 0xffffff9c00a00947 */ /* 0x000fea000383ffff */
[----:B------:R-:W-:Y:S05]  /*6510*/  EXIT ;  /* 0x000000000000794d */ /* 0x000fea0003800000 */
.L_x_100:
[----:B------:R-:W-:Y:S01]  /*6520*/  FSETP.GE.AND P0, PT, |R24|, 105615, PT ;  /* 0x47ce47801800780b */ /* 0x000fe20003f06200 */
[----:B------:R-:W-:Y:S01]  /*6530*/  BSSY.RECONVERGENT B0, `(.L_x_102) ;  /* 0x000003d000007945 */ /* 0x000fe20003800200 */
[----:B------:R-:W-:Y:S02]  /*6540*/  IMAD.MOV.U32 R5, RZ, RZ, R27 ;  /* 0x000000ffff057224 */ /* 0x000fe400078e001b */
[----:B------:R-:W-:-:S09]  /*6550*/  IMAD.MOV.U32 R0, RZ, RZ, R26 ;  /* 0x000000ffff007224 */ /* 0x000fd200078e001a */
[----:B------:R-:W-:Y:S05]  /*6560*/  @!P0 BRA `(.L_x_103) ;  /* 0x0000000000e48947 */ /* 0x000fea0003800000 */
[----:B------:R-:W-:-:S13]  /*6570*/  FSETP.NEU.AND P0, PT, |R24|, +INF , PT ;  /* 0x7f8000001800780b */ /* 0x000fda0003f0d200 */
[----:B------:R-:W-:Y:S01]  /*6580*/  @!P0 FMUL R0, RZ, R24 ;  /* 0x00000018ff008220 */ /* 0x000fe20000400000 */
[----:B------:R-:W-:Y:S01]  /*6590*/  @!P0 IMAD.MOV.U32 R5, RZ, RZ, RZ ;  /* 0x000000ffff058224 */ /* 0x000fe200078e00ff */
[----:B------:R-:W-:Y:S06]  /*65a0*/  @!P0 BRA `(.L_x_103) ;  /* 0x0000000000d48947 */ /* 0x000fec0003800000 */
[----:B------:R-:W0:Y:S01]  /*65b0*/  LDCU.64 UR4, c[0x4][0x10] ;  /* 0x01000200ff0477ac */ /* 0x000e220008000a00 */
[----:B------:R-:W-:Y:S01]  /*65c0*/  IMAD.SHL.U32 R4, R24, 0x100, RZ ;  /* 0x0000010018047824 */ /* 0x000fe200078e00ff */
[----:B------:R-:W-:Y:S01]  /*65d0*/  BSSY.RECONVERGENT B1, `(.L_x_104) ;  /* 0x0000013000017945 */ /* 0x000fe20003800200 */
[----:B------:R-:W-:Y:S02]  /*65e0*/  IMAD.MOV.U32 R6, RZ, RZ, RZ ;  /* 0x000000ffff067224 */ /* 0x000fe400078e00ff */
[----:B------:R-:W-:Y:S01]  /*65f0*/  IMAD.MOV.U32 R13, RZ, RZ, RZ ;  /* 0x000000ffff0d7224 */ /* 0x000fe200078e00ff */
[----:B------:R-:W-:Y:S01]  /*6600*/  LOP3.LUT R15, R4, 0x80000000, RZ, 0xfc, !PT ;  /* 0x80000000040f7812 */ /* 0x000fe200078efcff */
[----:B------:R-:W-:Y:S02]  /*6610*/  IMAD.MOV.U32 R3, RZ, RZ, RZ ;  /* 0x000000ffff037224 */ /* 0x000fe400078e00ff */
[----:B------:R-:W-:Y:S02]  /*6620*/  IMAD.MOV.U32 R0, RZ, RZ, R1 ;  /* 0x000000ffff007224 */ /* 0x000fe400078e0001 */
[----:B0-----:R-:W-:-:S02]  /*6630*/  IMAD.U32 R8, RZ, RZ, UR4 ;  /* 0x00000004ff087e24 */ /* 0x001fc4000f8e00ff */
[----:B------:R-:W-:-:S07]  /*6640*/  IMAD.U32 R9, RZ, RZ, UR5 ;  /* 0x00000005ff097e24 */ /* 0x000fce000f8e00ff */
.L_x_105:
        /* <DEDUP_REMOVED lines=12> */
.L_x_104:
        /* <DEDUP_REMOVED lines=24> */
[----:B------:R-:W1:Y:S01]  /*6890*/  I2F.F64.S64 R8, R8 ;  /* 0x0000000800087312 */ /* 0x000e620000301c00 */
[----:B------:R-:W-:Y:S02]  /*68a0*/  ISETP.GE.AND P0, PT, R3, RZ, PT ;  /* 0x000000ff0300720c */ /* 0x000fe40003f06270 */
[----:B------:R-:W-:-:S04]  /*68b0*/  IMAD.MOV R0, RZ, RZ, -R5 ;  /* 0x000000ffff007224 */ /* 0x000fc800078e0a05 */
[----:B------:R-:W-:Y:S01]  /*68c0*/  @!P1 IMAD.MOV.U32 R5, RZ, RZ, R0 ;  /* 0x000000ffff059224 */ /* 0x000fe200078e0000 */
[----:B-1----:R-:W-:-:S10]  /*68d0*/  DMUL R10, R8, UR4 ;  /* 0x00000004080a7c28 */ /* 0x002fd40008000000 */
[----:B------:R-:W1:Y:S02]  /*68e0*/  F2F.F32.F64 R10, R10 ;  /* 0x0000000a000a7310 */ /* 0x000e640000301000 */
[----:B01----:R-:W-:-:S07]  /*68f0*/  FSEL R0, -R10, R10, !P0 ;  /* 0x0000000a0a007208 */ /* 0x003fce0004000100 */
.L_x_103:
[----:B------:R-:W-:Y:S05]  /*6900*/  BSYNC.RECONVERGENT B0 ;  /* 0x0000000000007941 */ /* 0x000fea0003800200 */
.L_x_102:
        /* <DEDUP_REMOVED lines=9> */
[----:B------:R-:W0:Y:S01]  /*69a0*/  LDCU UR4, c[0x0][0x398] ;  /* 0x00007300ff0477ac */ /* 0x000e220008000800 */
[----:B------:R-:W-:Y:S01]  /*69b0*/  FSEL R6, R6, 0.041666727513074874878, !P0 ;  /* 0x3d2aaabb06067808 */ /* 0x000fe20004000000 */
[----:B------:R-:W-:Y:S01]  /*69c0*/  BSSY.RECONVERGENT B0, `(.L_x_106) ;  /* 0x0000047000007945 */ /* 0x000fe20003800200 */
[----:B------:R-:W-:-:S02]  /*69d0*/  FSEL R4, R4, -0.00019574658654164522886, P0 ;  /* 0xb94d415304047808 */ /* 0x000fc40000000000 */
[----:B------:R-:W-:Y:S02]  /*69e0*/  FSEL R0, R0, 1, !P0 ;  /* 0x3f80000000007808 */ /* 0x000fe40004000000 */
[----:B------:R-:W-:Y:S01]  /*69f0*/  FSEL R9, -R9, -0.4999999701976776123, !P0 ;  /* 0xbeffffff09097808 */ /* 0x000fe20004000100 */
[C---:B------:R-:W-:Y:S01]  /*6a00*/  FFMA R4, R3.reuse, R4, R6 ;  /* 0x0000000403047223 */ /* 0x040fe20000000006 */
[----:B------:R-:W-:Y:S01]  /*6a10*/  FSETP.GE.AND P0, PT, |R24|, 105615, PT ;  /* 0x47ce47801800780b */ /* 0x000fe20003f06200 */
[C---:B------:R-:W-:Y:S02]  /*6a20*/  FFMA R5, R3.reuse, R0, RZ ;  /* 0x0000000003057223 */ /* 0x040fe400000000ff */
[----:B------:R-:W-:-:S04]  /*6a30*/  FFMA R4, R3, R4, R9 ;  /* 0x0000000403047223 */ /* 0x000fc80000000009 */
[----:B------:R-:W-:-:S04]  /*6a40*/  FFMA R0, R5, R4, R0 ;  /* 0x0000000405007223 */ /* 0x000fc80000000000 */
[----:B------:R-:W-:-:S04]  /*6a50*/  @P1 FADD R0, RZ, -R0 ;  /* 0x80000000ff001221 */ /* 0x000fc80000000000 */
[----:B------:R-:W-:-:S06]  /*6a60*/  FFMA R4, R2, R0, R23 ;  /* 0x0000000002047223 */ /* 0x000fcc0000000017 */
[----:B------:R-:W0:Y:S02]  /*6a70*/  F2I.S64 R4, R4 ;  /* 0x0000000400047311 */ /* 0x000e240000201900 */
[----:B0-----:R-:W-:Y:S01]  /*6a80*/  IADD3 R11, PT, PT, -R4, UR4, RZ ;  /* 0x00000004040b7c10 */ /* 0x001fe2000fffe1ff */
        /* <DEDUP_REMOVED lines=8> */
[----:B------:R-:W-:Y:S01]  /*6b10*/  IMAD.MOV.U32 R6, RZ, RZ, RZ ;  /* 0x000000ffff067224 */ /* 0x000fe200078e00ff */
[----:B------:R-:W-:Y:S01]  /*6b20*/  MOV R0, R1 ;  /* 0x0000000100007202 */ /* 0x000fe20000000f00 */
[----:B------:R-:W-:Y:S01]  /*6b30*/  IMAD.MOV.U32 R15, RZ, RZ, RZ ;  /* 0x000000ffff0f7224 */ /* 0x000fe200078e00ff */
[----:B------:R-:W-:Y:S01]  /*6b40*/  LOP3.LUT R17, R4, 0x80000000, RZ, 0xfc, !PT ;  /* 0x8000000004117812 */ /* 0x000fe200078efcff */
[----:B------:R-:W-:Y:S02]  /*6b50*/  IMAD.MOV.U32 R3, RZ, RZ, RZ ;  /* 0x000000ffff037224 */ /* 0x000fe400078e00ff */
[----:B0-----:R-:W-:Y:S02]  /*6b60*/  IMAD.U32 R8, RZ, RZ, UR4 ;  /* 0x00000004ff087e24 */ /* 0x001fe4000f8e00ff */
[----:B------:R-:W-:-:S07]  /*6b70*/  IMAD.U32 R9, RZ, RZ, UR5 ;  /* 0x00000005ff097e24 */ /* 0x000fce000f8e00ff */
.L_x_109:
        /* <DEDUP_REMOVED lines=12> */
.L_x_108:
        /* <DEDUP_REMOVED lines=19> */
[----:B------:R-:W-:Y:S02]  /*6d70*/  SHF.R.S32.HI R4, RZ, 0x1f, R27 ;  /* 0x0000001fff047819 */ /* 0x000fe4000001141b */
[----:B------:R-:W-:Y:S02]  /*6d80*/  LOP3.LUT R24, R27, R24, RZ, 0x3c, !PT ;  /* 0x000000181b187212 */ /* 0x000fe400078e3cff */
[C---:B------:R-:W-:Y:S02]  /*6d90*/  LOP3.LUT R8, R4.reuse, R3, RZ, 0x3c, !PT ;  /* 0x0000000304087212 */ /* 0x040fe400078e3cff */
[----:B------:R-:W-:-:S02]  /*6da0*/  LOP3.LUT R9, R4, R27, RZ, 0x3c, !PT ;  /* 0x0000001b04097212 */ /* 0x000fc400078e3cff */
[----:B------:R-:W-:Y:S02]  /*6db0*/  LEA.HI R27, R27, R0, RZ, 0x1 ;  /* 0x000000001b1b7211 */ /* 0x000fe400078f08ff */
[----:B------:R-:W-:Y:S02]  /*6dc0*/  ISETP.GE.AND P0, PT, R24, RZ, PT ;  /* 0x000000ff1800720c */ /* 0x000fe40003f06270 */
[----:B------:R-:W1:Y:S01]  /*6dd0*/  I2F.F64.S64 R8, R8 ;  /* 0x0000000800087312 */ /* 0x000e620000301c00 */
[----:B------:R-:W-:-:S04]  /*6de0*/  IMAD.MOV R0, RZ, RZ, -R27 ;  /* 0x000000ffff007224 */ /* 0x000fc800078e0a1b */
[----:B------:R-:W-:Y:S01]  /*6df0*/  @!P1 IMAD.MOV.U32 R27, RZ, RZ, R0 ;  /* 0x000000ffff1b9224 */ /* 0x000fe200078e0000 */
[----:B-1----:R-:W-:-:S10]  /*6e00*/  DMUL R4, R8, UR4 ;  /* 0x0000000408047c28 */ /* 0x002fd40008000000 */
[----:B------:R-:W1:Y:S02]  /*6e10*/  F2F.F32.F64 R4, R4 ;  /* 0x0000000400047310 */ /* 0x000e640000301000 */
[----:B01----:R-:W-:-:S07]  /*6e20*/  FSEL R26, -R4, R4, !P0 ;  /* 0x00000004041a7208 */ /* 0x003fce0004000100 */
.L_x_107:
[----:B------:R-:W-:Y:S05]  /*6e30*/  BSYNC.RECONVERGENT B0 ;  /* 0x0000000000007941 */ /* 0x000fea0003800200 */
.L_x_106:
[C---:B------:R-:W-:Y:S01]  /*6e40*/  LOP3.LUT R0, R27.reuse, 0x1, RZ, 0xc0, !PT ;  /* 0x000000011b007812 */ /* 0x040fe200078ec0ff */
[----:B------:R-:W-:Y:S01]  /*6e50*/  FMUL R3, R26, R26 ;  /* 0x0000001a1a037220 */ /* 0x000fe20000400000 */
[----:B------:R-:W-:Y:S01]  /*6e60*/  IMAD.MOV.U32 R9, RZ, RZ, 0x3effffff ;  /* 0x3effffffff097424 */ /* 0x000fe200078e00ff */
[----:B------:R-:W-:Y:S01]  /*6e70*/  LOP3.LUT P1, RZ, R27, 0x2, RZ, 0xc0, !PT ;  /* 0x000000021bff7812 */ /* 0x000fe2000782c0ff */
[----:B------:R-:W0:Y:S01]  /*6e80*/  LDCU UR4, c[0x0][0x39c] ;  /* 0x00007380ff0477ac */ /* 0x000e220008000800 */
[----:B------:R-:W-:Y:S01]  /*6e90*/  ISETP.NE.U32.AND P0, PT, R0, 0x1, PT ;  /* 0x000000010000780c */ /* 0x000fe20003f05070 */
[----:B------:R-:W-:Y:S01]  /*6ea0*/  FFMA R10, R3, R10, -0.0013887860113754868507 ;  /* 0xbab607ed030a7423 */ /* 0x000fe2000000000a */
[----:B------:R-:W-:Y:S02]  /*6eb0*/  IMAD.MOV.U32 R0, RZ, RZ, 0x3d2aaabb ;  /* 0x3d2aaabbff007424 */ /* 0x000fe400078e00ff */
[----:B------:R-:W-:Y:S02]  /*6ec0*/  FSEL R26, R26, 1, P0 ;  /* 0x3f8000001a1a7808 */ /* 0x000fe40000000000 */
[----:B------:R-:W-:-:S02]  /*6ed0*/  FSEL R10, R10, -0.00019574658654164522886, !P0 ;  /* 0xb94d41530a0a7808 */ /* 0x000fc40004000000 */
[----:B------:R-:W-:Y:S01]  /*6ee0*/  FSEL R0, R0, 0.0083327032625675201416, !P0 ;  /* 0x3c0885e400007808 */ /* 0x000fe20004000000 */
[----:B------:R-:W-:Y:S01]  /*6ef0*/  FFMA R5, R3, R26, RZ ;  /* 0x0000001a03057223 */ /* 0x000fe200000000ff */
[----:B------:R-:W-:-:S03]  /*6f00*/  FSEL R9, -R9, -0.16666662693023681641, !P0 ;  /* 0xbe2aaaa809097808 */ /* 0x000fc60004000100 */
[----:B------:R-:W-:-:S04]  /*6f10*/  FFMA R0, R3, R10, R0 ;  /* 0x0000000a03007223 */ /* 0x000fc80000000000 */
[----:B------:R-:W-:-:S04]  /*6f20*/  FFMA R0, R3, R0, R9 ;  /* 0x0000000003007223 */ /* 0x000fc80000000009 */
[----:B------:R-:W-:Y:S02]  /*6f30*/  FFMA R0, R5, R0, R26 ;  /* 0x0000000005007223 */ /* 0x000fe4000000001a */
[----:B------:R-:W1:Y:S02]  /*6f40*/  LDC.64 R4, c[0x0][0x3c8] ;  /* 0x0000f200ff047b82 */ /* 0x000e640000000a00 */
[----:B------:R-:W-:-:S04]  /*6f50*/  @P1 FADD R0, RZ, -R0 ;  /* 0x80000000ff001221 */ /* 0x000fc80000000000 */
[----:B------:R-:W-:-:S04]  /*6f60*/  FFMA R0, R2, R0, R25 ;  /* 0x0000000002007223 */ /* 0x000fc80000000019 */
[----:B------:R-:W0:Y:S02]  /*6f70*/  F2I.S64 R2, R0 ;  /* 0x0000000000027311 */ /* 0x000e240000201900 */
[----:B0-----:R-:W-:-:S04]  /*6f80*/  IMAD R3, R11, UR4, R2 ;  /* 0x000000040b037c24 */ /* 0x001fc8000f8e0202 */
[----:B------:R-:W-:-:S04]  /*6f90*/  IMAD R3, R3, 0x3, R18 ;  /* 0x0000000303037824 */ /* 0x000fc800078e0212 */
[----:B-1----:R-:W-:-:S05]  /*6fa0*/  IMAD.WIDE R2, R3, 0x4, R4 ;  /* 0x0000000403027825 */ /* 0x002fca00078e0204 */
[----:B------:R-:W-:Y:S01]  /*6fb0*/  STG.E desc[UR36][R2.64], R7 ;  /* 0x0000000702007986 */ /* 0x000fe2000c101924 */
[----:B------:R-:W-:Y:S05]  /*6fc0*/  EXIT ;  /* 0x000000000000794d */ /* 0x000fea0003800000 */
        .weak           $__internal_0_$__cuda_sm20_div_rn_f64_full
        .type           $__internal_0_$__cuda_sm20_div_rn_f64_full,@function
        .size           $__internal_0_$__cuda_sm20_div_rn_f64_full,($__internal_1_$__cuda_sm20_dsqrt_rn_f64_mediumpath_v1 - $__internal_0_$__cuda_sm20_div_rn_f64_full)
$__internal_0_$__cuda_sm20_div_rn_f64_full:
[C---:B------:R-:W-:Y:S01]  /*6fd0*/  FSETP.GEU.AND P0, PT, |R31|.reuse, 1.469367938527859385e-39, PT ;  /* 0x001000001f00780b */ /* 0x040fe20003f0e200 */
[----:B------:R-:W-:Y:S01]  /*6fe0*/  IMAD.MOV.U32 R13, RZ, RZ, R31 ;  /* 0x000000ffff0d7224 */ /* 0x000fe200078e001f */
[----:B------:R-:W-:Y:S01]  /*6ff0*/  LOP3.LUT R34, R31, 0x800fffff, RZ, 0xc0, !PT ;  /* 0x800fffff1f227812 */ /* 0x000fe200078ec0ff */
[----:B------:R-:W-:Y:S01]  /*7000*/  IMAD.MOV.U32 R28, RZ, RZ, 0x1 ;  /* 0x00000001ff1c7424 */ /* 0x000fe200078e00ff */
[C---:B------:R-:W-:Y:S01]  /*7010*/  FSETP.GEU.AND P4, PT, |R15|.reuse, 1.469367938527859385e-39, PT ;  /* 0x001000000f00780b */ /* 0x040fe20003f8e200 */
[----:B------:R-:W-:Y:S01]  /*7020*/  IMAD.MOV.U32 R32, RZ, RZ, R14 ;  /* 0x000000ffff207224 */ /* 0x000fe200078e000e */
[----:B------:R-:W-:Y:S01]  /*7030*/  LOP3.LUT R35, R34, 0x3ff00000, RZ, 0xfc, !PT ;  /* 0x3ff0000022237812 */ /* 0x000fe200078efcff */
[----:B------:R-:W-:Y:S01]  /*7040*/  IMAD.MOV.U32 R34, RZ, RZ, R12 ;  /* 0x000000ffff227224 */ /* 0x000fe200078e000c */
[----:B------:R-:W-:Y:S01]  /*7050*/  LOP3.LUT R37, R15, 0x7ff00000, RZ, 0xc0, !PT ;  /* 0x7ff000000f257812 */ /* 0x000fe200078ec0ff */
[----:B------:R-:W-:Y:S01]  /*7060*/  BSSY.RECONVERGENT B4, `(.L_x_110) ;  /* 0x000004f000047945 */ /* 0x000fe20003800200 */
[----:B------:R-:W-:-:S03]  /*7070*/  LOP3.LUT R38, R31, 0x7ff00000, RZ, 0xc0, !PT ;  /* 0x7ff000001f267812 */ /* 0x000fc600078ec0ff */
[----:B------:R-:W-:Y:S01]  /*7080*/  @!P0 DMUL R34, R12, 8.98846567431157953865e+307 ;  /* 0x7fe000000c228828 */ /* 0x000fe20000000000 */
[----:B------:R-:W-:Y:S01]  /*7090*/  ISETP.GE.U32.AND P1, PT, R37, R38, PT ;  /* 0x000000262500720c */ /* 0x000fe20003f26070 */
[----:B------:R-:W-:Y:S02]  /*70a0*/  IMAD.MOV.U32 R39, RZ, RZ, R37 ;  /* 0x000000ffff277224 */ /* 0x000fe400078e0025 */
[----:B------:R-:W-:Y:S02]  /*70b0*/  @!P4 LOP3.LUT R0, R13, 0x7ff00000, RZ, 0xc0, !PT ;  /* 0x7ff000000d00c812 */ /* 0x000fe400078ec0ff */
[----:B------:R-:W0:Y:S02]  /*70c0*/  MUFU.RCP64H R29, R35 ;  /* 0x00000023001d7308 */ /* 0x000e240000001800 */
[----:B------:R-:W-:Y:S01]  /*70d0*/  @!P4 ISETP.GE.U32.AND P5, PT, R37, R0, PT ;  /* 0x000000002500c20c */ /* 0x000fe20003fa6070 */
[----:B------:R-:W-:Y:S01]  /*70e0*/  IMAD.MOV.U32 R0, RZ, RZ, 0x1ca00000 ;  /* 0x1ca00000ff007424 */ /* 0x000fe200078e00ff */
[----:B------:R-:W-:-:S04]  /*70f0*/  @!P0 LOP3.LUT R38, R35, 0x7ff00000, RZ, 0xc0, !PT ;  /* 0x7ff0000023268812 */ /* 0x000fc800078ec0ff */
[----:B------:R-:W-:Y:S01]  /*7100*/  SEL R33, R0, 0x63400000, !P1 ;  /* 0x6340000000217807 */ /* 0x000fe20004800000 */
[----:B------:R-:W-:-:S03]  /*7110*/  VIADD R41, R38, 0xffffffff ;  /* 0xffffffff26297836 */ /* 0x000fc60000000000 */
[----:B------:R-:W-:Y:S01]  /*7120*/  LOP3.LUT R33, R33, 0x800fffff, R15, 0xf8, !PT ;  /* 0x800fffff21217812 */ /* 0x000fe200078ef80f */
[----:B0-----:R-:W-:-:S08]  /*7130*/  DFMA R20, R28, -R34, 1 ;  /* 0x3ff000001c14742b */ /* 0x001fd00000000822 */
[----:B------:R-:W-:-:S08]  /*7140*/  DFMA R20, R20, R20, R20 ;  /* 0x000000141414722b */ /* 0x000fd00000000014 */
[----:B------:R-:W-:Y:S01]  /*7150*/  DFMA R20, R28, R20, R28 ;  /* 0x000000141c14722b */ /* 0x000fe2000000001c */
[----:B------:R-:W-:Y:S01]  /*7160*/  @!P4 SEL R29, R0, 0x63400000, !P5 ;  /* 0x63400000001dc807 */ /* 0x000fe20006800000 */
[----:B------:R-:W-:-:S03]  /*7170*/  @!P4 IMAD.MOV.U32 R28, RZ, RZ, RZ ;  /* 0x000000ffff1cc224 */ /* 0x000fc600078e00ff */
[----:B------:R-:W-:-:S03]  /*7180*/  @!P4 LOP3.LUT R29, R29, 0x80000000, R15, 0xf8, !PT ;  /* 0x800000001d1dc812 */ /* 0x000fc600078ef80f */
[----:B------:R-:W-:Y:S01]  /*7190*/  DFMA R30, R20, -R34, 1 ;  /* 0x3ff00000141e742b */ /* 0x000fe20000000822 */
[----:B------:R-:W-:-:S06]  /*71a0*/  @!P4 LOP3.LUT R29, R29, 0x100000, RZ, 0xfc, !PT ;  /* 0x001000001d1dc812 */ /* 0x000fcc00078efcff */
[----:B------:R-:W-:Y:S02]  /*71b0*/  @!P4 DFMA R32, R32, 2, -R28 ;  /* 0x400000002020c82b */ /* 0x000fe4000000081c */
[----:B------:R-:W-:-:S08]  /*71c0*/  DFMA R30, R20, R30, R20 ;  /* 0x0000001e141e722b */ /* 0x000fd00000000014 */
[----:B------:R-:W-:Y:S01]  /*71d0*/  @!P4 LOP3.LUT R39, R33, 0x7ff00000, RZ, 0xc0, !PT ;  /* 0x7ff000002127c812 */ /* 0x000fe200078ec0ff */
[----:B------:R-:W-:-:S04]  /*71e0*/  DMUL R28, R30, R32 ;  /* 0x000000201e1c7228 */ /* 0x000fc80000000000 */
[----:B------:R-:W-:-:S04]  /*71f0*/  VIADD R40, R39, 0xffffffff ;  /* 0xffffffff27287836 */ /* 0x000fc80000000000 */
[----:B------:R-:W-:Y:S01]  /*7200*/  DFMA R20, R28, -R34, R32 ;  /* 0x800000221c14722b */ /* 0x000fe20000000020 */
[----:B------:R-:W-:-:S04]  /*7210*/  ISETP.GT.U32.AND P0, PT, R40, 0x7feffffe, PT ;  /* 0x7feffffe2800780c */ /* 0x000fc80003f04070 */
[----:B------:R-:W-:-:S03]  /*7220*/  ISETP.GT.U32.OR P0, PT, R41, 0x7feffffe, P0 ;  /* 0x7feffffe2900780c */ /* 0x000fc60000704470 */
[----:B------:R-:W-:-:S10]  /*7230*/  DFMA R20, R30, R20, R28 ;  /* 0x000000141e14722b */ /* 0x000fd4000000001c */
[----:B------:R-:W-:Y:S05]  /*7240*/  @P0 BRA `(.L_x_111) ;  /* 0x00000000006c0947 */ /* 0x000fea0003800000 */
[----:B------:R-:W-:-:S04]  /*7250*/  LOP3.LUT R28, R13, 0x7ff00000, RZ, 0xc0, !PT ;  /* 0x7ff000000d1c7812 */ /* 0x000fc800078ec0ff */
[CC--:B------:R-:W-:Y:S02]  /*7260*/  VIADDMNMX R14, R37.reuse, -R28.reuse, 0xb9600000, !PT ;  /* 0xb9600000250e7446 */ /* 0x0c0fe4000780091c */
[----:B------:R-:W-:Y:S02]  /*7270*/  ISETP.GE.U32.AND P0, PT, R37, R28, PT ;  /* 0x0000001c2500720c */ /* 0x000fe40003f06070 */
[----:B------:R-:W-:Y:S02]  /*7280*/  VIMNMX R14, PT, PT, R14, 0x46a00000, PT ;  /* 0x46a000000e0e7848 */ /* 0x000fe40003fe0100 */
[----:B------:R-:W-:-:S05]  /*7290*/  SEL R15, R0, 0x63400000, !P0 ;  /* 0x63400000000f7807 */ /* 0x000fca0004000000 */
[----:B------:R-:W-:Y:S02]  /*72a0*/  IMAD.IADD R0, R14, 0x1, -R15 ;  /* 0x000000010e007824 */ /* 0x000fe400078e0a0f */
[----:B------:R-:W-:Y:S02]  /*72b0*/  IMAD.MOV.U32 R14, RZ, RZ, RZ ;  /* 0x000000ffff0e7224 */ /* 0x000fe400078e00ff */
[----:B------:R-:W-:-:S06]  /*72c0*/  VIADD R15, R0, 0x7fe00000 ;  /* 0x7fe00000000f7836 */ /* 0x000fcc0000000000 */
[----:B------:R-:W-:-:S10]  /*72d0*/  DMUL R28, R20, R14 ;  /* 0x0000000e141c7228 */ /* 0x000fd40000000000 */
[----:B------:R-:W-:-:S13]  /*72e0*/  FSETP.GTU.AND P0, PT, |R29|, 1.469367938527859385e-39, PT ;  /* 0x001000001d00780b */ /* 0x000fda0003f0c200 */
[----:B------:R-:W-:Y:S05]  /*72f0*/  @P0 BRA `(.L_x_112) ;  /* 0x0000000000940947 */ /* 0x000fea0003800000 */
[----:B------:R-:W-:Y:S01]  /*7300*/  DFMA R32, R20, -R34, R32 ;  /* 0x800000221420722b */ /* 0x000fe20000000020 */
[----:B------:R-:W-:-:S09]  /*7310*/  IMAD.MOV.U32 R14, RZ, RZ, RZ ;  /* 0x000000ffff0e7224 */ /* 0x000fd200078e00ff */
[C---:B------:R-:W-:Y:S02]  /*7320*/  FSETP.NEU.AND P0, PT, R33.reuse, RZ, PT ;  /* 0x000000ff2100720b */ /* 0x040fe40003f0d000 */
[----:B------:R-:W-:-:S04]  /*7330*/  LOP3.LUT R31, R33, 0x80000000, R13, 0x48, !PT ;  /* 0x80000000211f7812 */ /* 0x000fc800078e480d */
[----:B------:R-:W-:-:S07]  /*7340*/  LOP3.LUT R15, R31, R15, RZ, 0xfc, !PT ;  /* 0x0000000f1f0f7212 */ /* 0x000fce00078efcff */
[----:B------:R-:W-:Y:S05]  /*7350*/  @!P0 BRA `(.L_x_112) ;  /* 0x00000000007c8947 */ /* 0x000fea0003800000 */
[----:B------:R-:W-:Y:S01]  /*7360*/  IMAD.MOV R13, RZ, RZ, -R0 ;  /* 0x000000ffff0d7224 */ /* 0x000fe200078e0a00 */
[----:B------:R-:W-:Y:S01]  /*7370*/  DMUL.RP R14, R20, R14 ;  /* 0x0000000e140e7228 */ /* 0x000fe20000008000 */
[----:B------:R-:W-:-:S06]  /*7380*/  IMAD.MOV.U32 R12, RZ, RZ, RZ ;  /* 0x000000ffff0c7224 */ /* 0x000fcc00078e00ff */
[----:B------:R-:W-:-:S03]  /*7390*/  DFMA R12, R28, -R12, R20 ;  /* 0x8000000c1c0c722b */ /* 0x000fc60000000014 */
[----:B------:R-:W-:-:S03]  /*73a0*/  LOP3.LUT R31, R15, R31, RZ, 0x3c, !PT ;  /* 0x0000001f0f1f7212 */ /* 0x000fc600078e3cff */
[----:B------:R-:W-:-:S04]  /*73b0*/  IADD3 R12, PT, PT, -R0, -0x43300000, RZ ;  /* 0xbcd00000000c7810 */ /* 0x000fc80007ffe1ff */
[----:B------:R-:W-:-:S04]  /*73c0*/  FSETP.NEU.AND P0, PT, |R13|, R12, PT ;  /* 0x0000000c0d00720b */ /* 0x000fc80003f0d200 */
[----:B------:R-:W-:Y:S02]  /*73d0*/  FSEL R28, R14, R28, !P0 ;  /* 0x0000001c0e1c7208 */ /* 0x000fe40004000000 */
[----:B------:R-:W-:Y:S01]  /*73e0*/  FSEL R29, R31, R29, !P0 ;  /* 0x0000001d1f1d7208 */ /* 0x000fe20004000000 */
[----:B------:R-:W-:Y:S06]  /*73f0*/  BRA `(.L_x_112) ;  /* 0x0000000000547947 */ /* 0x000fec0003800000 */
.L_x_111:
[----:B------:R-:W-:-:S14]  /*7400*/  DSETP.NAN.AND P0, PT, R14, R14, PT ;  /* 0x0000000e0e00722a */ /* 0x000fdc0003f08000 */
[----:B------:R-:W-:Y:S05]  /*7410*/  @P0 BRA `(.L_x_113) ;  /* 0x0000000000440947 */ /* 0x000fea0003800000 */
[----:B------:R-:W-:-:S14]  /*7420*/  DSETP.NAN.AND P0, PT, R12, R12, PT ;  /* 0x0000000c0c00722a */ /* 0x000fdc0003f08000 */
[----:B------:R-:W-:Y:S05]  /*7430*/  @P0 BRA `(.L_x_114) ;  /* 0x0000000000300947 */ /* 0x000fea0003800000 */
[----:B------:R-:W-:Y:S01]  /*7440*/  ISETP.NE.AND P0, PT, R39, R38, PT ;  /* 0x000000262700720c */ /* 0x000fe20003f05270 */
[----:B------:R-:W-:Y:S02]  /*7450*/  IMAD.MOV.U32 R28, RZ, RZ, 0x0 ;  /* 0x00000000ff1c7424 */ /* 0x000fe400078e00ff */
[----:B------:R-:W-:-:S10]  /*7460*/  IMAD.MOV.U32 R29, RZ, RZ, -0x80000 ;  /* 0xfff80000ff1d7424 */ /* 0x000fd400078e00ff */
[----:B------:R-:W-:Y:S05]  /*7470*/  @!P0 BRA `(.L_x_112) ;  /* 0x0000000000348947 */ /* 0x000fea0003800000 */
[----:B------:R-:W-:Y:S02]  /*7480*/  ISETP.NE.AND P0, PT, R39, 0x7ff00000, PT ;  /* 0x7ff000002700780c */ /* 0x000fe40003f05270 */
[----:B------:R-:W-:Y:S02]  /*7490*/  LOP3.LUT R29, R15, 0x80000000, R13, 0x48, !PT ;  /* 0x800000000f1d7812 */ /* 0x000fe400078e480d */
[----:B------:R-:W-:-:S13]  /*74a0*/  ISETP.EQ.OR P0, PT, R38, RZ, !P0 ;  /* 0x000000ff2600720c */ /* 0x000fda0004702670 */
[----:B------:R-:W-:Y:S01]  /*74b0*/  @P0 LOP3.LUT R0, R29, 0x7ff00000, RZ, 0xfc, !PT ;  /* 0x7ff000001d000812 */ /* 0x000fe200078efcff */
[----:B------:R-:W-:Y:S02]  /*74c0*/  @!P0 IMAD.MOV.U32 R28, RZ, RZ, RZ ;  /* 0x000000ffff1c8224 */ /* 0x000fe400078e00ff */
[----:B------:R-:W-:Y:S02]  /*74d0*/  @P0 IMAD.MOV.U32 R28, RZ, RZ, RZ ;  /* 0x000000ffff1c0224 */ /* 0x000fe400078e00ff */
[----:B------:R-:W-:Y:S01]  /*74e0*/  @P0 IMAD.MOV.U32 R29, RZ, RZ, R0 ;  /* 0x000000ffff1d0224 */ /* 0x000fe200078e0000 */
[----:B------:R-:W-:Y:S06]  /*74f0*/  BRA `(.L_x_112) ;  /* 0x0000000000147947 */ /* 0x000fec0003800000 */
.L_x_114:
[----:B------:R-:W-:Y:S01]  /*7500*/  LOP3.LUT R29, R13, 0x80000, RZ, 0xfc, !PT ;  /* 0x000800000d1d7812 */ /* 0x000fe200078efcff */
[----:B------:R-:W-:Y:S01]  /*7510*/  IMAD.MOV.U32 R28, RZ, RZ, R12 ;  /* 0x000000ffff1c7224 */ /* 0x000fe200078e000c */
[----:B------:R-:W-:Y:S06]  /*7520*/  BRA `(.L_x_112) ;  /* 0x0000000000087947 */ /* 0x000fec0003800000 */
.L_x_113:
[----:B------:R-:W-:Y:S01]  /*7530*/  LOP3.LUT R29, R15, 0x80000, RZ, 0xfc, !PT ;  /* 0x000800000f1d7812 */ /* 0x000fe200078efcff */
[----:B------:R-:W-:-:S07]  /*7540*/  IMAD.MOV.U32 R28, RZ, RZ, R14 ;  /* 0x000000ffff1c7224 */ /* 0x000fce00078e000e */
.L_x_112:
[----:B------:R-:W-:Y:S05]  /*7550*/  BSYNC.RECONVERGENT B4 ;  /* 0x0000000000047941 */ /* 0x000fea0003800200 */
.L_x_110:
[----:B------:R-:W-:Y:S02]  /*7560*/  IMAD.MOV.U32 R37, RZ, RZ, 0x0 ;  /* 0x00000000ff257424 */ /* 0x000fe400078e00ff */
[----:B------:R-:W-:Y:S02]  /*7570*/  IMAD.MOV.U32 R12, RZ, RZ, R28 ;  /* 0x000000ffff0c7224 */ /* 0x000fe400078e001c */
[----:B------:R-:W-:Y:S01]  /*7580*/  IMAD.MOV.U32 R13, RZ, RZ, R29 ;  /* 0x000000ffff0d7224 */ /* 0x000fe200078e001d */
[----:B------:R-:W-:Y:S06]  /*7590*/  RET.REL.NODEC R36 `(_Z12checkGeneralPiS_S_iiiiiddfPf) ;  /* 0xffffff8824987950 */ /* 0x000fec0003c3ffff */
        .weak           $__internal_1_$__cuda_sm20_dsqrt_rn_f64_mediumpath_v1
        .type           $__internal_1_$__cuda_sm20_dsqrt_rn_f64_mediumpath_v1,@function
        .size           $__internal_1_$__cuda_sm20_dsqrt_rn_f64_mediumpath_v1,($__internal_2_$__cuda_sm3x_div_rn_noftz_f32_slowpath - $__internal_1_$__cuda_sm20_dsqrt_rn_f64_mediumpath_v1)
$__internal_1_$__cuda_sm20_dsqrt_rn_f64_mediumpath_v1:
[----:B------:R-:W-:Y:S01]  /*75a0*/  ISETP.GE.U32.AND P0, PT, R4, -0x3400000, PT ;  /* 0xfcc000000400780c */ /* 0x000fe20003f06070 */
[----:B------:R-:W-:Y:S01]  /*75b0*/  BSSY.RECONVERGENT B1, `(.L_x_115) ;  /* 0x0000026000017945 */ /* 0x000fe20003800200 */
[----:B------:R-:W-:Y:S02]  /*75c0*/  IMAD.MOV.U32 R8, RZ, RZ, R12 ;  /* 0x000000ffff087224 */ /* 0x000fe400078e000c */
[----:B------:R-:W-:Y:S02]  /*75d0*/  IMAD.MOV.U32 R4, RZ, RZ, R20 ;  /* 0x000000ffff047224 */ /* 0x000fe400078e0014 */
[----:B------:R-:W-:-:S07]  /*75e0*/  IMAD.MOV.U32 R5, RZ, RZ, R21 ;  /* 0x000000ffff057224 */ /* 0x000fce00078e0015 */
[----:B------:R-:W-:Y:S05]  /*75f0*/  @!P0 BRA `(.L_x_116) ;  /* 0x0000000000208947 */ /* 0x000fea0003800000 */
[----:B------:R-:W-:-:S10]  /*7600*/  DFMA.RM R4, R4, R8, R14 ;  /* 0x000000080404722b */ /* 0x000fd4000000400e */
[----:B------:R-:W-:-:S05]  /*7610*/  IADD3 R8, P0, PT, R4, 0x1, RZ ;  /* 0x0000000104087810 */ /* 0x000fca0007f1e0ff */
[----:B------:R-:W-:-:S06]  /*7620*/  IMAD.X R9, RZ, RZ, R5, P0 ;  /* 0x000000ffff097224 */ /* 0x000fcc00000e0605 */
[----:B------:R-:W-:-:S08]  /*7630*/  DFMA.RP R6, -R4, R8, R6 ;  /* 0x000000080406722b */ /* 0x000fd00000008106 */
[----:B------:R-:W-:-:S06]  /*7640*/  DSETP.GT.AND P0, PT, R6, RZ, PT ;  /* 0x000000ff0600722a */ /* 0x000fcc0003f04000 */
[----:B------:R-:W-:Y:S02]  /*7650*/  FSEL R4, R8, R4, P0 ;  /* 0x0000000408047208 */ /* 0x000fe40000000000 */
[----:B------:R-:W-:Y:S01]  /*7660*/  FSEL R5, R9, R5, P0 ;  /* 0x0000000509057208 */ /* 0x000fe20000000000 */
[----:B------:R-:W-:Y:S06]  /*7670*/  BRA `(.L_x_117) ;  /* 0x0000000000647947 */ /* 0x000fec0003800000 */
.L_x_116:
[----:B------:R-:W-:-:S14]  /*7680*/  DSETP.NE.AND P0, PT, R6, RZ, PT ;  /* 0x000000ff0600722a */ /* 0x000fdc0003f05000 */
[----:B------:R-:W-:Y:S05]  /*7690*/  @!P0 BRA `(.L_x_118) ;  /* 0x0000000000588947 */ /* 0x000fea0003800000 */
[----:B------:R-:W-:-:S13]  /*76a0*/  ISETP.GE.AND P0, PT, R7, RZ, PT ;  /* 0x000000ff0700720c */ /* 0x000fda0003f06270 */
[----:B------:R-:W-:Y:S02]  /*76b0*/  @!P0 IMAD.MOV.U32 R4, RZ, RZ, 0x0 ;  /* 0x00000000ff048424 */ /* 0x000fe400078e00ff */
[----:B------:R-:W-:Y:S01]  /*76c0*/  @!P0 IMAD.MOV.U32 R5, RZ, RZ, -0x80000 ;  /* 0xfff80000ff058424 */ /* 0x000fe200078e00ff */
[----:B------:R-:W-:Y:S06]  /*76d0*/  @!P0 BRA `(.L_x_117) ;  /* 0x00000000004c8947 */ /* 0x000fec0003800000 */
[----:B------:R-:W-:-:S13]  /*76e0*/  ISETP.GT.AND P0, PT, R7, 0x7fefffff, PT ;  /* 0x7fefffff0700780c */ /* 0x000fda0003f04270 */
[----:B------:R-:W-:Y:S05]  /*76f0*/  @P0 BRA `(.L_x_118) ;  /* 0x0000000000400947 */ /* 0x000fea0003800000 */
[----:B------:R-:W-:Y:S01]  /*7700*/  DMUL R4, R6, 8.11296384146066816958e+31 ;  /* 0x4690000006047828 */ /* 0x000fe20000000000 */
[----:B------:R-:W-:Y:S02]  /*7710*/  IMAD.MOV.U32 R10, RZ, RZ, 0x0 ;  /* 0x00000000ff0a7424 */ /* 0x000fe400078e00ff */
[----:B------:R-:W-:Y:S02]  /*7720*/  IMAD.MOV.U32 R6, RZ, RZ, RZ ;  /* 0x000000ffff067224 */ /* 0x000fe400078e00ff */
[----:B------:R-:W-:Y:S01]  /*7730*/  IMAD.MOV.U32 R11, RZ, RZ, 0x3fd80000 ;  /* 0x3fd80000ff0b7424 */ /* 0x000fe200078e00ff */
[----:B------:R-:W0:Y:S03]  /*7740*/  MUFU.RSQ64H R7, R5 ;  /* 0x0000000500077308 */ /* 0x000e260000001c00 */
[----:B0-----:R-:W-:-:S08]  /*7750*/  DMUL R8, R6, R6 ;  /* 0x0000000606087228 */ /* 0x001fd00000000000 */
[----:B------:R-:W-:-:S08]  /*7760*/  DFMA R8, R4, -R8, 1 ;  /* 0x3ff000000408742b */ /* 0x000fd00000000808 */
[----:B------:R-:W-:Y:S02]  /*7770*/  DFMA R10, R8, R10, 0.5 ;  /* 0x3fe00000080a742b */ /* 0x000fe4000000000a */
[----:B------:R-:W-:-:S08]  /*7780*/  DMUL R8, R6, R8 ;  /* 0x0000000806087228 */ /* 0x000fd00000000000 */
[----:B------:R-:W-:-:S08]  /*7790*/  DFMA R8, R10, R8, R6 ;  /* 0x000000080a08722b */ /* 0x000fd00000000006 */
[----:B------:R-:W-:Y:S02]  /*77a0*/  DMUL R6, R4, R8 ;  /* 0x0000000804067228 */ /* 0x000fe40000000000 */
[----:B------:R-:W-:-:S06]  /*77b0*/  VIADD R9, R9, 0xfff00000 ;  /* 0xfff0000009097836 */ /* 0x000fcc0000000000 */
[----:B------:R-:W-:-:S08]  /*77c0*/  DFMA R10, R6, -R6, R4 ;  /* 0x80000006060a722b */ /* 0x000fd00000000004 */
[----:B------:R-:W-:-:S10]  /*77d0*/  DFMA R4, R8, R10, R6 ;  /* 0x0000000a0804722b */ /* 0x000fd40000000006 */
[----:B------:R-:W-:Y:S01]  /*77e0*/  VIADD R5, R5, 0xfcb00000 ;  /* 0xfcb0000005057836 */ /* 0x000fe20000000000 */
[----:B------:R-:W-:Y:S06]  /*77f0*/  BRA `(.L_x_117) ;  /* 0x0000000000047947 */ /* 0x000fec0003800000 */
.L_x_118:
[----:B------:R-:W-:-:S11]  /*7800*/  DADD R4, R6, R6 ;  /* 0x0000000006047229 */ /* 0x000fd60000000006 */
.L_x_117:
[----:B------:R-:W-:Y:S05]  /*7810*/  BSYNC.RECONVERGENT B1 ;  /* 0x0000000000017941 */ /* 0x000fea0003800200 */
.L_x_115:
[----:B------:R-:W-:Y:S01]  /*7820*/  MOV R6, R4 ;  /* 0x0000000400067202 */ /* 0x000fe20000000f00 */
[----:B------:R-:W-:Y:S02]  /*7830*/  IMAD.MOV.U32 R7, RZ, RZ, R5 ;  /* 0x000000ffff077224 */ /* 0x000fe400078e0005 */
[----:B------:R-:W-:Y:S02]  /*7840*/  IMAD.MOV.U32 R4, RZ, RZ, R0 ;  /* 0x000000ffff047224 */ /* 0x000fe400078e0000 */
[----:B------:R-:W-:-:S04]  /*7850*/  IMAD.MOV.U32 R5, RZ, RZ, 0x0 ;  /* 0x00000000ff057424 */ /* 0x000fc800078e00ff */
[----:B------:R-:W-:Y:S05]  /*7860*/  RET.REL.NODEC R4 `(_Z12checkGeneralPiS_S_iiiiiddfPf) ;  /* 0xffffff8404e47950 */ /* 0x000fea0003c3ffff */
        .weak           $__internal_2_$__cuda_sm3x_div_rn_noftz_f32_slowpath
        .type           $__internal_2_$__cuda_sm3x_div_rn_noftz_f32_slowpath,@function
        .size           $__internal_2_$__cuda_sm3x_div_rn_noftz_f32_slowpath,($_Z12checkGeneralPiS_S_iiiiiddfPf$__internal_accurate_pow - $__internal_2_$__cuda_sm3x_div_rn_noftz_f32_slowpath)
$__internal_2_$__cuda_sm3x_div_rn_noftz_f32_slowpath:
[--C-:B------:R-:W-:Y:S01]  /*7870*/  SHF.R.U32.HI R3, RZ, 0x17, R0.reuse ;  /* 0x00000017ff037819 */ /* 0x100fe20000011600 */
[----:B------:R-:W-:Y:S04]  /*7880*/  BSSY.RECONVERGENT B1, `(.L_x_119) ;  /* 0x000005c000017945 */ /* 0x000fe80003800200 */
[----:B------:R-:W-:Y:S01]  /*7890*/  BSSY.RELIABLE B2, `(.L_x_120) ;  /* 0x000001a000027945 */ /* 0x000fe20003800100 */
[----:B------:R-:W-:Y:S01]  /*78a0*/  LOP3.LUT R5, R3, 0xff, RZ, 0xc0, !PT ;  /* 0x000000ff03057812 */ /* 0x000fe200078ec0ff */
[----:B------:R-:W-:-:S04]  /*78b0*/  IMAD.MOV.U32 R3, RZ, RZ, R0 ;  /* 0x000000ffff037224 */ /* 0x000fc800078e0000 */
[----:B------:R-:W-:-:S05]  /*78c0*/  VIADD R6, R5, 0xffffffff ;  /* 0xffffffff05067836 */ /* 0x000fca0000000000 */
[----:B------:R-:W-:-:S13]  /*78d0*/  ISETP.GT.U32.OR P0, PT, R6, 0xfd, !PT ;  /* 0x000000fd0600780c */ /* 0x000fda0007f04470 */
[----:B------:R-:W-:Y:S01]  /*78e0*/  @!P0 IMAD.MOV.U32 R4, RZ, RZ, RZ ;  /* 0x000000ffff048224 */ /* 0x000fe200078e00ff */
[----:B------:R-:W-:Y:S06]  /*78f0*/  @!P0 BRA `(.L_x_121) ;  /* 0x00000000004c8947 */ /* 0x000fec0003800000 */
[----:B------:R-:W-:-:S13]  /*7900*/  FSETP.GTU.FTZ.AND P0, PT, |R0|, +INF , PT ;  /* 0x7f8000000000780b */ /* 0x000fda0003f1c200 */
[----:B------:R-:W-:Y:S05]  /*7910*/  @P0 BREAK.RELIABLE B2 ;  /* 0x0000000000020942 */ /* 0x000fea0003800100 */
[----:B------:R-:W-:Y:S05]  /*7920*/  @P0 BRA `(.L_x_122) ;  /* 0x0000000400400947 */ /* 0x000fea0003800000 */
[----:B------:R-:W-:-:S05]  /*7930*/  IMAD.MOV.U32 R4, RZ, RZ, 0x43340000 ;  /* 0x43340000ff047424 */ /* 0x000fca00078e00ff */
[----:B------:R-:W-:-:S13]  /*7940*/  LOP3.LUT P0, RZ, R4, 0x7fffffff, R3, 0xc8, !PT ;  /* 0x7fffffff04ff7812 */ /* 0x000fda000780c803 */
[----:B------:R-:W-:Y:S05]  /*7950*/  @!P0 BREAK.RELIABLE B2 ;  /* 0x0000000000028942 */ /* 0x000fea0003800100 */
[----:B------:R-:W-:Y:S05]  /*7960*/  @!P0 BRA `(.L_x_123) ;  /* 0x0000000400288947 */ /* 0x000fea0003800000 */
[----:B------:R-:W-:-:S13]  /*7970*/  LOP3.LUT P0, RZ, R3, 0x7fffffff, RZ, 0xc0, !PT ;  /* 0x7fffffff03ff7812 */ /* 0x000fda000780c0ff */
[----:B------:R-:W-:Y:S05]  /*7980*/  @!P0 BREAK.RELIABLE B2 ;  /* 0x0000000000028942 */ /* 0x000fea0003800100 */
[----:B------:R-:W-:Y:S05]  /*7990*/  @!P0 BRA `(.L_x_124) ;  /* 0x0000000400148947 */ /* 0x000fea0003800000 */
[----:B------:R-:W-:Y:S02]  /*79a0*/  FSETP.NEU.FTZ.AND P1, PT, |R0|, +INF , PT ;  /* 0x7f8000000000780b */ /* 0x000fe40003f3d200 */
[----:B------:R-:W-:-:S04]  /*79b0*/  LOP3.LUT P0, RZ, R4, 0x7fffffff, RZ, 0xc0, !PT ;  /* 0x7fffffff04ff7812 */ /* 0x000fc8000780c0ff */
[----:B------:R-:W-:-:S13]  /*79c0*/  PLOP3.LUT P0, PT, P1, P0, PT, 0x2f, 0xf2 ;  /* 0x0000000000f2781c */ /* 0x000fda0000f00577 */
[----:B------:R-:W-:Y:S05]  /*79d0*/  @P0 BREAK.RELIABLE B2 ;  /* 0x0000000000020942 */ /* 0x000fea0003800100 */
[----:B------:R-:W-:Y:S05]  /*79e0*/  @P0 BRA `(.L_x_125) ;  /* 0x0000000000f40947 */ /* 0x000fea0003800000 */
[----:B------:R-:W-:-:S13]  /*79f0*/  ISETP.GE.AND P0, PT, R6, RZ, PT ;  /* 0x000000ff0600720c */ /* 0x000fda0003f06270 */
[----:B------:R-:W-:Y:S02]  /*7a00*/  @P0 IMAD.MOV.U32 R4, RZ, RZ, RZ ;  /* 0x000000ffff040224 */ /* 0x000fe400078e00ff */
[----:B------:R-:W-:Y:S01]  /*7a10*/  @!P0 FFMA R3, R0, 1.84467440737095516160e+19, RZ ;  /* 0x5f80000000038823 */ /* 0x000fe200000000ff */
[----:B------:R-:W-:-:S07]  /*7a20*/  @!P0 IMAD.MOV.U32 R4, RZ, RZ, -0x40 ;  /* 0xffffffc0ff048424 */ /* 0x000fce00078e00ff */
.L_x_121:
[----:B------:R-:W-:Y:S05]  /*7a30*/  BSYNC.RELIABLE B2 ;  /* 0x0000000000027941 */ /* 0x000fea0003800100 */
.L_x_120:
[----:B------:R-:W-:Y:S01]  /*7a40*/  UMOV UR4, 0x43340000 ;  /* 0x4334000000047882 */ /* 0x000fe20000000000 */
[----:B------:R-:W-:Y:S01]  /*7a50*/  VIADD R5, R5, 0xffffff81 ;  /* 0xffffff8105057836 */ /* 0x000fe20000000000 */
[----:B------:R-:W-:Y:S01]  /*7a60*/  UIADD3 UR4, UPT, UPT, UR4, -0x3800000, URZ ;  /* 0xfc80000004047890 */ /* 0x000fe2000fffe0ff */
[----:B------:R-:W-:Y:S02]  /*7a70*/  BSSY.RECONVERGENT B2, `(.L_x_126) ;  /* 0x0000033000027945 */ /* 0x000fe40003800200 */
[----:B------:R-:W-:Y:S01]  /*7a80*/  IMAD R0, R5, -0x800000, R3 ;  /* 0xff80000005007824 */ /* 0x000fe200078e0203 */
[----:B------:R-:W-:Y:S02]  /*7a90*/  IADD3 R4, PT, PT, R4, -0x7, R5 ;  /* 0xfffffff904047810 */ /* 0x000fe40007ffe005 */
[----:B------:R-:W-:-:S03]  /*7aa0*/  FADD.FTZ R7, -RZ, -UR4 ;  /* 0x80000004ff077e21 */ /* 0x000fc60008010100 */
[----:B------:R-:W0:Y:S02]  /*7ab0*/  MUFU.RCP R6, UR4 ;  /* 0x0000000400067d08 */ /* 0x000e240008001000 */
[----:B0-----:R-:W-:-:S04]  /*7ac0*/  FFMA R9, R6, R7, 1 ;  /* 0x3f80000006097423 */ /* 0x001fc80000000007 */
[----:B------:R-:W-:-:S04]  /*7ad0*/  FFMA R9, R6, R9, R6 ;  /* 0x0000000906097223 */ /* 0x000fc80000000006 */
[----:B------:R-:W-:-:S04]  /*7ae0*/  FFMA R6, R0, R9, RZ ;  /* 0x0000000900067223 */ /* 0x000fc800000000ff */
[----:B------:R-:W-:-:S04]  /*7af0*/  FFMA R3, R7, R6, R0 ;  /* 0x0000000607037223 */ /* 0x000fc80000000000 */
[----:B------:R-:W-:-:S04]  /*7b00*/  FFMA R6, R9, R3, R6 ;  /* 0x0000000309067223 */ /* 0x000fc80000000006 */
[----:B------:R-:W-:-:S04]  /*7b10*/  FFMA R7, R7, R6, R0 ;  /* 0x0000000607077223 */ /* 0x000fc80000000000 */
[----:B------:R-:W-:-:S05]  /*7b20*/  FFMA R3, R9, R7, R6 ;  /* 0x0000000709037223 */ /* 0x000fca0000000006 */
[----:B------:R-:W-:-:S04]  /*7b30*/  SHF.R.U32.HI R0, RZ, 0x17, R3 ;  /* 0x00000017ff007819 */ /* 0x000fc80000011603 */
[----:B------:R-:W-:-:S05]  /*7b40*/  LOP3.LUT R0, R0, 0xff, RZ, 0xc0, !PT ;  /* 0x000000ff00007812 */ /* 0x000fca00078ec0ff */
[----:B------:R-:W-:-:S04]  /*7b50*/  IMAD.IADD R10, R0, 0x1, R4 ;  /* 0x00000001000a7824 */ /* 0x000fc800078e0204 */
[----:B------:R-:W-:-:S05]  /*7b60*/  VIADD R0, R10, 0xffffffff ;  /* 0xffffffff0a007836 */ /* 0x000fca0000000000 */
[----:B------:R-:W-:-:S13]  /*7b70*/  ISETP.GE.U32.AND P0, PT, R0, 0xfe, PT ;  /* 0x000000fe0000780c */ /* 0x000fda0003f06070 */
[----:B------:R-:W-:Y:S05]  /*7b80*/  @!P0 BRA `(.L_x_127) ;  /* 0x0000000000808947 */ /* 0x000fea0003800000 */
[----:B------:R-:W-:-:S13]  /*7b90*/  ISETP.GT.AND P0, PT, R10, 0xfe, PT ;  /* 0x000000fe0a00780c */ /* 0x000fda0003f04270 */
[----:B------:R-:W-:Y:S05]  /*7ba0*/  @P0 BRA `(.L_x_128) ;  /* 0x00000000006c0947 */ /* 0x000fea0003800000 */
[----:B------:R-:W-:-:S13]  /*7bb0*/  ISETP.GE.AND P0, PT, R10, 0x1, PT ;  /* 0x000000010a00780c */ /* 0x000fda0003f06270 */
[----:B------:R-:W-:Y:S05]  /*7bc0*/  @P0 BRA `(.L_x_129) ;  /* 0x0000000000740947 */ /* 0x000fea0003800000 */
[----:B------:R-:W-:Y:S02]  /*7bd0*/  ISETP.GE.AND P0, PT, R10, -0x18, PT ;  /* 0xffffffe80a00780c */ /* 0x000fe40003f06270 */
[----:B------:R-:W-:-:S11]  /*7be0*/  LOP3.LUT R3, R3, 0x80000000, RZ, 0xc0, !PT ;  /* 0x8000000003037812 */ /* 0x000fd600078ec0ff */
[----:B------:R-:W-:Y:S05]  /*7bf0*/  @!P0 BRA `(.L_x_129) ;  /* 0x0000000000688947 */ /* 0x000fea0003800000 */
[CCC-:B------:R-:W-:Y:S01]  /*7c00*/  FFMA.RZ R0, R9.reuse, R7.reuse, R6.reuse ;  /* 0x0000000709007223 */ /* 0x1c0fe2000000c006 */
[C---:B------:R-:W-:Y:S01]  /*7c10*/  VIADD R5, R10.reuse, 0x20 ;  /* 0x000000200a057836 */ /* 0x040fe20000000000 */
[C---:B------:R-:W-:Y:S02]  /*7c20*/  ISETP.NE.AND P2, PT, R10.reuse, RZ, PT ;  /* 0x000000ff0a00720c */ /* 0x040fe40003f45270 */
[----:B------:R-:W-:Y:S02]  /*7c30*/  ISETP.NE.AND P1, PT, R10, RZ, PT ;  /* 0x000000ff0a00720c */ /* 0x000fe40003f25270 */
[----:B------:R-:W-:Y:S01]  /*7c40*/  LOP3.LUT R4, R0, 0x7fffff, RZ, 0xc0, !PT ;  /* 0x007fffff00047812 */ /* 0x000fe200078ec0ff */
[CCC-:B------:R-:W-:Y:S01]  /*7c50*/  FFMA.RP R0, R9.reuse, R7.reuse, R6.reuse ;  /* 0x0000000709007223 */ /* 0x1c0fe20000008006 */
[----:B------:R-:W-:Y:S01]  /*7c60*/  FFMA.RM R9, R9, R7, R6 ;  /* 0x0000000709097223 */ /* 0x000fe20000004006 */
[----:B------:R-:W-:Y:S01]  /*7c70*/  IMAD.MOV R7, RZ, RZ, -R10 ;  /* 0x000000ffff077224 */ /* 0x000fe200078e0a0a */
[----:B------:R-:W-:-:S03]  /*7c80*/  LOP3.LUT R4, R4, 0x800000, RZ, 0xfc, !PT ;  /* 0x0080000004047812 */ /* 0x000fc600078efcff */
[----:B------:R-:W-:Y:S02]  /*7c90*/  FSETP.NEU.FTZ.AND P0, PT, R0, R9, PT ;  /* 0x000000090000720b */ /* 0x000fe40003f1d000 */
[----:B------:R-:W-:Y:S02]  /*7ca0*/  SHF.L.U32 R5, R4, R5, RZ ;  /* 0x0000000504057219 */ /* 0x000fe400000006ff */
[----:B------:R-:W-:Y:S02]  /*7cb0*/  SEL R7, R7, RZ, P2 ;  /* 0x000000ff07077207 */ /* 0x000fe40001000000 */
[----:B------:R-:W-:Y:S02]  /*7cc0*/  ISETP.NE.AND P1, PT, R5, RZ, P1 ;  /* 0x000000ff0500720c */ /* 0x000fe40000f25270 */
[----:B------:R-:W-:Y:S02]  /*7cd0*/  SHF.R.U32.HI R7, RZ, R7, R4 ;  /* 0x00000007ff077219 */ /* 0x000fe40000011604 */
[----:B------:R-:W-:-:S02]  /*7ce0*/  PLOP3.LUT P0, PT, P0, P1, PT, 0xf8, 0x8f ;  /* 0x00000000008f781c */ /* 0x000fc40000703f70 */
[----:B------:R-:W-:Y:S02]  /*7cf0*/  SHF.R.U32.HI R5, RZ, 0x1, R7 ;  /* 0x00000001ff057819 */ /* 0x000fe40000011607 */
[----:B------:R-:W-:-:S04]  /*7d00*/  SEL R0, RZ, 0x1, !P0 ;  /* 0x00000001ff007807 */ /* 0x000fc80004000000 */
[----:B------:R-:W-:-:S04]  /*7d10*/  LOP3.LUT R0, R0, 0x1, R5, 0xf8, !PT ;  /* 0x0000000100007812 */ /* 0x000fc800078ef805 */
[----:B------:R-:W-:-:S05]  /*7d20*/  LOP3.LUT R0, R0, R7, RZ, 0xc0, !PT ;  /* 0x0000000700007212 */ /* 0x000fca00078ec0ff */
[----:B------:R-:W-:-:S05]  /*7d30*/  IMAD.IADD R0, R5, 0x1, R0 ;  /* 0x0000000105007824 */ /* 0x000fca00078e0200 */
[----:B------:R-:W-:Y:S01]  /*7d40*/  LOP3.LUT R3, R0, R3, RZ, 0xfc, !PT ;  /* 0x0000000300037212 */ /* 0x000fe200078efcff */
[----:B------:R-:W-:Y:S06]  /*7d50*/  BRA `(.L_x_129) ;  /* 0x0000000000107947 */ /* 0x000fec0003800000 */
.L_x_128:
[----:B------:R-:W-:-:S04]  /*7d60*/  LOP3.LUT R3, R3, 0x80000000, RZ, 0xc0, !PT ;  /* 0x8000000003037812 */ /* 0x000fc800078ec0ff */
[----:B------:R-:W-:Y:S01]  /*7d70*/  LOP3.LUT R3, R3, 0x7f800000, RZ, 0xfc, !PT ;  /* 0x7f80000003037812 */ /* 0x000fe200078efcff */
[----:B------:R-:W-:Y:S06]  /*7d80*/  BRA `(.L_x_129) ;  /* 0x0000000000047947 */ /* 0x000fec0003800000 */
.L_x_127:
[----:B------:R-:W-:-:S07]  /*7d90*/  IMAD R3, R4, 0x800000, R3 ;  /* 0x0080000004037824 */ /* 0x000fce00078e0203 */
.L_x_129:
[----:B------:R-:W-:Y:S05]  /*7da0*/  BSYNC.RECONVERGENT B2 ;  /* 0x0000000000027941 */ /* 0x000fea0003800200 */
.L_x_126:
[----:B------:R-:W-:Y:S05]  /*7db0*/  BRA `(.L_x_130) ;  /* 0x0000000000207947 */ /* 0x000fea0003800000 */
.L_x_125:
[----:B------:R-:W-:-:S04]  /*7dc0*/  LOP3.LUT R3, R4, 0x80000000, R3, 0x48, !PT ;  /* 0x8000000004037812 */ /* 0x000fc800078e4803 */
[----:B------:R-:W-:Y:S01]  /*7dd0*/  LOP3.LUT R3, R3, 0x7f800000, RZ, 0xfc, !PT ;  /* 0x7f80000003037812 */ /* 0x000fe200078efcff */
[----:B------:R-:W-:Y:S06]  /*7de0*/  BRA `(.L_x_130) ;  /* 0x0000000000147947 */ /* 0x000fec0003800000 */
.L_x_124:
[----:B------:R-:W-:Y:S01]  /*7df0*/  LOP3.LUT R3, R4, 0x80000000, R3, 0x48, !PT ;  /* 0x8000000004037812 */ /* 0x000fe200078e4803 */
[----:B------:R-:W-:Y:S06]  /*7e00*/  BRA `(.L_x_130) ;  /* 0x00000000000c7947 */ /* 0x000fec0003800000 */
.L_x_123:
[----:B------:R-:W0:Y:S01]  /*7e10*/  MUFU.RSQ R3, -QNAN ;  /* 0xffc0000000037908 */ /* 0x000e220000001400 */
[----:B------:R-:W-:Y:S05]  /*7e20*/  BRA `(.L_x_130) ;  /* 0x0000000000047947 */ /* 0x000fea0003800000 */
.L_x_122:
[----:B------:R-:W-:-:S07]  /*7e30*/  FADD.FTZ R3, R0, 180 ;  /* 0x4334000000037421 */ /* 0x000fce0000010000 */
.L_x_130:
[----:B------:R-:W-:Y:S05]  /*7e40*/  BSYNC.RECONVERGENT B1 ;  /* 0x0000000000017941 */ /* 0x000fea0003800200 */
.L_x_119:
[----:B------:R-:W-:Y:S02]  /*7e50*/  IMAD.MOV.U32 R4, RZ, RZ, R8 ;  /* 0x000000ffff047224 */ /* 0x000fe400078e0008 */
[----:B------:R-:W-:-:S04]  /*7e60*/  IMAD.MOV.U32 R5, RZ, RZ, 0x0 ;  /* 0x00000000ff057424 */ /* 0x000fc800078e00ff */
[----:B0-----:R-:W-:Y:S05]  /*7e70*/  RET.REL.NODEC R4 `(_Z12checkGeneralPiS_S_iiiiiddfPf) ;  /* 0xffffff8004607950 */ /* 0x001fea0003c3ffff */
        .type           $_Z12checkGeneralPiS_S_iiiiiddfPf$__internal_accurate_pow,@function
        .size           $_Z12checkGeneralPiS_S_iiiiiddfPf$__internal_accurate_pow,(.L_x_136 - $_Z12checkGeneralPiS_S_iiiiiddfPf$__internal_accurate_pow)
$_Z12checkGeneralPiS_S_iiiiiddfPf$__internal_accurate_pow:
[----:B------:R-:W-:Y:S01]  /*7e80*/  ISETP.GT.U32.AND P0, PT, R51, 0xfffff, PT ;  /* 0x000fffff3300780c */ /* 0x000fe20003f04070 */
[----:B------:R-:W-:Y:S01]  /*7e90*/  IMAD.MOV.U32 R12, RZ, RZ, R14 ;  /* 0x000000ffff0c7224 */ /* 0x000fe200078e000e */
[----:B------:R-:W-:Y:S01]  /*7ea0*/  UMOV UR4, 0x7d2cafe2 ;  /* 0x7d2cafe200047882 */ /* 0x000fe20000000000 */
[--C-:B------:R-:W-:Y:S01]  /*7eb0*/  IMAD.MOV.U32 R13, RZ, RZ, R51.reuse ;  /* 0x000000ffff0d7224 */ /* 0x100fe200078e0033 */
[----:B------:R-:W-:Y:S01]  /*7ec0*/  UMOV UR5, 0x3eb0f5ff ;  /* 0x3eb0f5ff00057882 */ /* 0x000fe20000000000 */
[--C-:B------:R-:W-:Y:S01]  /*7ed0*/  IMAD.MOV.U32 R15, RZ, RZ, R51.reuse ;  /* 0x000000ffff0f7224 */ /* 0x100fe200078e0033 */
[----:B------:R-:W-:Y:S01]  /*7ee0*/  SHF.R.U32.HI R51, RZ, 0x14, R51 ;  /* 0x00000014ff337819 */ /* 0x000fe20000011633 */
[----:B------:R-:W-:Y:S01]  /*7ef0*/  IMAD.MOV.U32 R20, RZ, RZ, 0x41ad3b5a ;  /* 0x41ad3b5aff147424 */ /* 0x000fe200078e00ff */
[----:B------:R-:W-:Y:S01]  /*7f00*/  UMOV UR6, 0x3b39803f ;  /* 0x3b39803f00067882 */ /* 0x000fe20000000000 */
[----:B------:R-:W-:Y:S01]  /*7f10*/  IMAD.MOV.U32 R21, RZ, RZ, 0x3ed0f5d2 ;  /* 0x3ed0f5d2ff157424 */ /* 0x000fe200078e00ff */
[----:B------:R-:W-:-:S03]  /*7f20*/  UMOV UR7, 0x3c7abc9e ;  /* 0x3c7abc9e00077882 */ /* 0x000fc60000000000 */
[----:B------:R-:W-:-:S10]  /*7f30*/  @!P0 DMUL R12, R12, 1.80143985094819840000e+16 ;  /* 0x435000000c0c8828 */ /* 0x000fd40000000000 */
[----:B------:R-:W-:Y:S01]  /*7f40*/  @!P0 IMAD.MOV.U32 R15, RZ, RZ, R13 ;  /* 0x000000ffff0f8224 */ /* 0x000fe200078e000d */
[----:B------:R-:W-:Y:S01]  /*7f50*/  @!P0 LEA.HI R51, R13, 0xffffffca, RZ, 0xc ;  /* 0xffffffca0d338811 */ /* 0x000fe200078f60ff */
[----:B------:R-:W-:-:S03]  /*7f60*/  @!P0 IMAD.MOV.U32 R14, RZ, RZ, R12 ;  /* 0x000000ffff0e8224 */ /* 0x000fc600078e000c */
[----:B------:R-:W-:Y:S01]  /*7f70*/  LOP3.LUT R15, R15, 0x800fffff, RZ, 0xc0, !PT ;  /* 0x800fffff0f0f7812 */ /* 0x000fe200078ec0ff */
[----:B------:R-:W-:Y:S02]  /*7f80*/  IMAD.MOV.U32 R32, RZ, RZ, R14 ;  /* 0x000000ffff207224 */ /* 0x000fe400078e000e */
[----:B------:R-:W-:Y:S01]  /*7f90*/  IMAD.MOV.U32 R14, RZ, RZ, RZ ;  /* 0x000000ffff0e7224 */ /* 0x000fe200078e00ff */
[----:B------:R-:W-:Y:S01]  /*7fa0*/  LOP3.LUT R33, R15, 0x3ff00000, RZ, 0xfc, !PT ;  /* 0x3ff000000f217812 */ /* 0x000fe200078efcff */
[----:B------:R-:W-:-:S03]  /*7fb0*/  VIADD R12, R51, 0xfffffc01 ;  /* 0xfffffc01330c7836 */ /* 0x000fc60000000000 */
[----:B------:R-:W-:-:S13]  /*7fc0*/  ISETP.GE.U32.AND P1, PT, R33, 0x3ff6a09f, PT ;  /* 0x3ff6a09f2100780c */ /* 0x000fda0003f26070 */
[----:B------:R-:W-:Y:S02]  /*7fd0*/  @P1 VIADD R15, R33, 0xfff00000 ;  /* 0xfff00000210f1836 */ /* 0x000fe40000000000 */
[----:B------:R-:W-:Y:S02]  /*7fe0*/  @P1 VIADD R12, R51, 0xfffffc02 ;  /* 0xfffffc02330c1836 */ /* 0x000fe40000000000 */
[----:B------:R-:W-:-:S06]  /*7ff0*/  @P1 IMAD.MOV.U32 R33, RZ, RZ, R15 ;  /* 0x000000ffff211224 */ /* 0x000fcc00078e000f */
[C---:B------:R-:W-:Y:S02]  /*8000*/  DADD R28, R32.reuse, 1 ;  /* 0x3ff00000201c7429 */ /* 0x040fe40000000000 */
[----:B------:R-:W-:-:S04]  /*8010*/  DADD R32, R32, -1 ;  /* 0xbff0000020207429 */ /* 0x000fc80000000000 */
[----:B------:R-:W0:Y:S02]  /*8020*/  MUFU.RCP64H R15, R29 ;  /* 0x0000001d000f7308 */ /* 0x000e240000001800 */
[----:B0-----:R-:W-:-:S08]  /*8030*/  DFMA R30, -R28, R14, 1 ;  /* 0x3ff000001c1e742b */ /* 0x001fd0000000010e */
[----:B------:R-:W-:-:S08]  /*8040*/  DFMA R30, R30, R30, R30 ;  /* 0x0000001e1e1e722b */ /* 0x000fd0000000001e */
[----:B------:R-:W-:-:S08]  /*8050*/  DFMA R30, R14, R30, R14 ;  /* 0x0000001e0e1e722b */ /* 0x000fd0000000000e */
[----:B------:R-:W-:-:S08]  /*8060*/  DMUL R14, R32, R30 ;  /* 0x0000001e200e7228 */ /* 0x000fd00000000000 */
[----:B------:R-:W-:-:S08]  /*8070*/  DFMA R14, R32, R30, R14 ;  /* 0x0000001e200e722b */ /* 0x000fd0000000000e */
[----:B------:R-:W-:-:S08]  /*8080*/  DMUL R34, R14, R14 ;  /* 0x0000000e0e227228 */ /* 0x000fd00000000000 */
[----:B------:R-:W-:Y:S01]  /*8090*/  DFMA R20, R34, UR4, R20 ;  /* 0x0000000422147c2b */ /* 0x000fe20008000014 */
[----:B------:R-:W-:Y:S01]  /*80a0*/  UMOV UR4, 0x75488a3f ;  /* 0x75488a3f00047882 */ /* 0x000fe20000000000 */
[----:B------:R-:W-:-:S06]  /*80b0*/  UMOV UR5, 0x3ef3b20a ;  /* 0x3ef3b20a00057882 */ /* 0x000fcc0000000000 */
[----:B------:R-:W-:Y:S01]  /*80c0*/  DFMA R28, R34, R20, UR4 ;  /* 0x00000004221c7e2b */ /* 0x000fe20008000014 */
[----:B------:R-:W-:Y:S01]  /*80d0*/  UMOV UR4, 0xe4faecd5 ;  /* 0xe4faecd500047882 */ /* 0x000fe20000000000 */
[----:B------:R-:W-:Y:S01]  /*80e0*/  UMOV UR5, 0x3f1745cd ;  /* 0x3f1745cd00057882 */ /* 0x000fe20000000000 */
[----:B------:R-:W-:-:S05]  /*80f0*/  DADD R20, R32, -R14 ;  /* 0x0000000020147229 */ /* 0x000fca000000080e */
[----:B------:R-:W-:Y:S01]  /*8100*/  DFMA R28, R34, R28, UR4 ;  /* 0x00000004221c7e2b */ /* 0x000fe2000800001c */
[----:B------:R-:W-:Y:S01]  /*8110*/  UMOV UR4, 0x258a578b ;  /* 0x258a578b00047882 */ /* 0x000fe20000000000 */
[----:B------:R-:W-:Y:S01]  /*8120*/  UMOV UR5, 0x3f3c71c7 ;  /* 0x3f3c71c700057882 */ /* 0x000fe20000000000 */
[----:B------:R-:W-:-:S05]  /*8130*/  DADD R20, R20, R20 ;  /* 0x0000000014147229 */ /* 0x000fca0000000014 */
[----:B------:R-:W-:Y:S01]  /*8140*/  DFMA R28, R34, R28, UR4 ;  /* 0x00000004221c7e2b */ /* 0x000fe2000800001c */
[----:B------:R-:W-:Y:S01]  /*8150*/  UMOV UR4, 0x9242b910 ;  /* 0x9242b91000047882 */ /* 0x000fe20000000000 */
[----:B------:R-:W-:Y:S01]  /*8160*/  UMOV UR5, 0x3f624924 ;  /* 0x3f62492400057882 */ /* 0x000fe20000000000 */
[-C--:B------:R-:W-:Y:S02]  /*8170*/  DFMA R20, R32, -R14.reuse, R20 ;  /* 0x8000000e2014722b */ /* 0x080fe40000000014 */
[----:B------:R-:W-:-:S03]  /*8180*/  DMUL R32, R14, R14 ;  /* 0x0000000e0e207228 */ /* 0x000fc60000000000 */
[----:B------:R-:W-:Y:S01]  /*8190*/  DFMA R28, R34, R28, UR4 ;  /* 0x00000004221c7e2b */ /* 0x000fe2000800001c */
[----:B------:R-:W-:Y:S01]  /*81a0*/  UMOV UR4, 0x99999dfb ;  /* 0x99999dfb00047882 */ /* 0x000fe20000000000 */
[----:B------:R-:W-:Y:S01]  /*81b0*/  UMOV UR5, 0x3f899999 ;  /* 0x3f89999900057882 */ /* 0x000fe20000000000 */
[----:B------:R-:W-:-:S05]  /*81c0*/  DMUL R20, R30, R20 ;  /* 0x000000141e147228 */ /* 0x000fca0000000000 */
[----:B------:R-:W-:Y:S01]  /*81d0*/  DFMA R28, R34, R28, UR4 ;  /* 0x00000004221c7e2b */ /* 0x000fe2000800001c */
[----:B------:R-:W-:Y:S01]  /*81e0*/  UMOV UR4, 0x55555555 ;  /* 0x5555555500047882 */ /* 0x000fe20000000000 */
[----:B------:R-:W-:-:S03]  /*81f0*/  UMOV UR5, 0x3fb55555 ;  /* 0x3fb5555500057882 */ /* 0x000fc60000000000 */
[----:B------:R-:W-:Y:S02]  /*8200*/  VIADD R37, R21, 0x100000 ;  /* 0x0010000015257836 */ /* 0x000fe40000000000 */
[----:B------:R-:W-:Y:S01]  /*8210*/  IMAD.MOV.U32 R36, RZ, RZ, R20 ;  /* 0x000000ffff247224 */ /* 0x000fe200078e0014 */
[----:B------:R-:W-:-:S08]  /*8220*/  DFMA R38, R34, R28, UR4 ;  /* 0x0000000422267e2b */ /* 0x000fd0000800001c */
[----:B------:R-:W-:Y:S01]  /*8230*/  DADD R30, -R38, UR4 ;  /* 0x00000004261e7e29 */ /* 0x000fe20008000100 */
[----:B------:R-:W-:Y:S01]  /*8240*/  UMOV UR4, 0xb9e7b0 ;  /* 0x00b9e7b000047882 */ /* 0x000fe20000000000 */
[----:B------:R-:W-:-:S06]  /*8250*/  UMOV UR5, 0x3c46a4cb ;  /* 0x3c46a4cb00057882 */ /* 0x000fcc0000000000 */
[----:B------:R-:W-:Y:S02]  /*8260*/  DFMA R30, R34, R28, R30 ;  /* 0x0000001c221e722b */ /* 0x000fe4000000001e */
[C---:B------:R-:W-:Y:S02]  /*8270*/  DFMA R34, R14.reuse, R14, -R32 ;  /* 0x0000000e0e22722b */ /* 0x040fe40000000820 */
[----:B------:R-:W-:-:S04]  /*8280*/  DMUL R28, R14, R32 ;  /* 0x000000200e1c7228 */ /* 0x000fc80000000000 */
[----:B------:R-:W-:Y:S01]  /*8290*/  DADD R30, R30, -UR4 ;  /* 0x800000041e1e7e29 */ /* 0x000fe20008000000 */
[----:B------:R-:W-:Y:S01]  /*82a0*/  UMOV UR4, 0x80000000 ;  /* 0x8000000000047882 */ /* 0x000fe20000000000 */
[C---:B------:R-:W-:Y:S01]  /*82b0*/  DFMA R36, R14.reuse, R36, R34 ;  /* 0x000000240e24722b */ /* 0x040fe20000000022 */
[----:B------:R-:W-:Y:S01]  /*82c0*/  UMOV UR5, 0x43300000 ;  /* 0x4330000000057882 */ /* 0x000fe20000000000 */
[----:B------:R-:W-:-:S08]  /*82d0*/  DFMA R34, R14, R32, -R28 ;  /* 0x000000200e22722b */ /* 0x000fd0000000081c */
[----:B------:R-:W-:Y:S02]  /*82e0*/  DFMA R34, R20, R32, R34 ;  /* 0x000000201422722b */ /* 0x000fe40000000022 */
[----:B------:R-:W-:-:S06]  /*82f0*/  DADD R32, R38, R30 ;  /* 0x0000000026207229 */ /* 0x000fcc000000001e */
[----:B------:R-:W-:Y:S02]  /*8300*/  DFMA R34, R14, R36, R34 ;  /* 0x000000240e22722b */ /* 0x000fe40000000022 */
[----:B------:R-:W-:Y:S02]  /*8310*/  DMUL R36, R32, R28 ;  /* 0x0000001c20247228 */ /* 0x000fe40000000000 */
[----:B------:R-:W-:-:S06]  /*8320*/  DADD R38, R38, -R32 ;  /* 0x0000000026267229 */ /* 0x000fcc0000000820 */
[----:B------:R-:W-:Y:S02]  /*8330*/  DFMA R40, R32, R28, -R36 ;  /* 0x0000001c2028722b */ /* 0x000fe40000000824 */
[----:B------:R-:W-:-:S06]  /*8340*/  DADD R38, R30, R38 ;  /* 0x000000001e267229 */ /* 0x000fcc0000000026 */
[----:B------:R-:W-:-:S08]  /*8350*/  DFMA R34, R32, R34, R40 ;  /* 0x000000222022722b */ /* 0x000fd00000000028 */
[----:B------:R-:W-:-:S08]  /*8360*/  DFMA R34, R38, R28, R34 ;  /* 0x0000001c2622722b */ /* 0x000fd00000000022 */
[----:B------:R-:W-:-:S08]  /*8370*/  DADD R30, R36, R34 ;  /* 0x00000000241e7229 */ /* 0x000fd00000000022 */
[--C-:B------:R-:W-:Y:S02]  /*8380*/  DADD R28, R14, R30.reuse ;  /* 0x000000000e1c7229 */ /* 0x100fe4000000001e */
[----:B------:R-:W-:-:S06]  /*8390*/  DADD R36, R36, -R30 ;  /* 0x0000000024247229 */ /* 0x000fcc000000081e */
[----:B------:R-:W-:Y:S02]  /*83a0*/  DADD R14, R14, -R28 ;  /* 0x000000000e0e7229 */ /* 0x000fe4000000081c */
[----:B------:R-:W-:-:S06]  /*83b0*/  DADD R36, R34, R36 ;  /* 0x0000000022247229 */ /* 0x000fcc0000000024 */
[----:B------:R-:W-:-:S08]  /*83c0*/  DADD R14, R30, R14 ;  /* 0x000000001e0e7229 */ /* 0x000fd0000000000e */
[----:B------:R-:W-:-:S08]  /*83d0*/  DADD R14, R36, R14 ;  /* 0x00000000240e7229 */ /* 0x000fd0000000000e */
[----:B------:R-:W-:Y:S01]  /*83e0*/  DADD R30, R20, R14 ;  /* 0x00000000141e7229 */ /* 0x000fe2000000000e */
[----:B------:R-:W-:Y:S01]  /*83f0*/  LOP3.LUT R14, R12, 0x80000000, RZ, 0x3c, !PT ;  /* 0x800000000c0e7812 */ /* 0x000fe200078e3cff */
[----:B------:R-:W-:-:S06]  /*8400*/  IMAD.MOV.U32 R15, RZ, RZ, 0x43300000 ;  /* 0x43300000ff0f7424 */ /* 0x000fcc00078e00ff */
[----:B------:R-:W-:Y:S02]  /*8410*/  DADD R20, R28, R30 ;  /* 0x000000001c147229 */ /* 0x000fe4000000001e */
[----:B------:R-:W-:Y:S01]  /*8420*/  DADD R14, R14, -UR4 ;  /* 0x800000040e0e7e29 */ /* 0x000fe20008000000 */
[----:B------:R-:W-:Y:S01]  /*8430*/  UMOV UR4, 0xfefa39ef ;  /* 0xfefa39ef00047882 */ /* 0x000fe20000000000 */
[----:B------:R-:W-:-:S04]  /*8440*/  UMOV UR5, 0x3fe62e42 ;  /* 0x3fe62e4200057882 */ /* 0x000fc80000000000 */
[--C-:B------:R-:W-:Y:S02]  /*8450*/  DADD R32, R28, -R20.reuse ;  /* 0x000000001c207229 */ /* 0x100fe40000000814 */
[----:B------:R-:W-:-:S06]  /*8460*/  DFMA R12, R14, UR4, R20 ;  /* 0x000000040e0c7c2b */ /* 0x000fcc0008000014 */
[----:B------:R-:W-:Y:S02]  /*8470*/  DADD R32, R30, R32 ;  /* 0x000000001e207229 */ /* 0x000fe40000000020 */
[----:B------:R-:W-:-:S08]  /*8480*/  DFMA R28, R14, -UR4, R12 ;  /* 0x800000040e1c7c2b */ /* 0x000fd0000800000c */
[----:B------:R-:W-:-:S08]  /*8490*/  DADD R28, -R20, R28 ;  /* 0x00000000141c7229 */ /* 0x000fd0000000011c */
[----:B------:R-:W-:-:S08]  /*84a0*/  DADD R20, R32, -R28 ;  /* 0x0000000020147229 */ /* 0x000fd0000000081c */
[----:B------:R-:W-:-:S08]  /*84b0*/  DFMA R20, R14, UR6, R20 ;  /* 0x000000060e147c2b */ /* 0x000fd00008000014 */
[----:B------:R-:W-:-:S08]  /*84c0*/  DADD R14, R12, R20 ;  /* 0x000000000c0e7229 */ /* 0x000fd00000000014 */
[----:B------:R-:W-:Y:S02]  /*84d0*/  DADD R12, R12, -R14 ;  /* 0x000000000c0c7229 */ /* 0x000fe4000000080e */
[----:B------:R-:W-:-:S06]  /*84e0*/  DMUL R32, R14, 2 ;  /* 0x400000000e207828 */ /* 0x000fcc0000000000 */
[----:B------:R-:W-:Y:S02]  /*84f0*/  DADD R12, R20, R12 ;  /* 0x00000000140c7229 */ /* 0x000fe4000000000c */
[----:B------:R-:W-:-:S08]  /*8500*/  DFMA R30, R14, 2, -R32 ;  /* 0x400000000e1e782b */ /* 0x000fd00000000820 */
[----:B------:R-:W-:Y:S01]  /*8510*/  DFMA R30, R12, 2, R30 ;  /* 0x400000000c1e782b */ /* 0x000fe2000000001e */
[----:B------:R-:W-:Y:S02]  /*8520*/  IMAD.MOV.U32 R12, RZ, RZ, 0x652b82fe ;  /* 0x652b82feff0c7424 */ /* 0x000fe400078e00ff */
[----:B------:R-:W-:-:S05]  /*8530*/  IMAD.MOV.U32 R13, RZ, RZ, 0x3ff71547 ;  /* 0x3ff71547ff0d7424 */ /* 0x000fca00078e00ff */
[----:B------:R-:W-:-:S08]  /*8540*/  DADD R14, R32, R30 ;  /* 0x00000000200e7229 */ /* 0x000fd0000000001e */
[----:B------:R-:W-:Y:S02]  /*8550*/  DFMA R12, R14, R12, 6.75539944105574400000e+15 ;  /* 0x433800000e0c742b */ /* 0x000fe4000000000c */
[----:B------:R-:W-:Y:S01]  /*8560*/  FSETP.GEU.AND P0, PT, |R15|, 4.1917929649353027344, PT ;  /* 0x4086232b0f00780b */ /* 0x000fe20003f0e200 */
[----:B------:R-:W-:-:S05]  /*8570*/  DADD R32, R32, -R14 ;  /* 0x0000000020207229 */ /* 0x000fca000000080e */
[----:B------:R-:W-:-:S03]  /*8580*/  DADD R20, R12, -6.75539944105574400000e+15 ;  /* 0xc33800000c147429 */ /* 0x000fc60000000000 */
[----:B------:R-:W-:-:S05]  /*8590*/  DADD R30, R30, R32 ;  /* 0x000000001e1e7229 */ /* 0x000fca0000000020 */
[----:B------:R-:W-:Y:S01]  /*85a0*/  DFMA R28, R20, -UR4, R14 ;  /* 0x80000004141c7c2b */ /* 0x000fe2000800000e */
[----:B------:R-:W-:Y:S01]  /*85b0*/  UMOV UR4, 0x3b39803f ;  /* 0x3b39803f00047882 */ /* 0x000fe20000000000 */
[----:B------:R-:W-:-:S06]  /*85c0*/  UMOV UR5, 0x3c7abc9e ;  /* 0x3c7abc9e00057882 */ /* 0x000fcc0000000000 */
[----:B------:R-:W-:Y:S01]  /*85d0*/  DFMA R28, R20, -UR4, R28 ;  /* 0x80000004141c7c2b */ /* 0x000fe2000800001c */
[----:B------:R-:W-:Y:S01]  /*85e0*/  UMOV UR4, 0x69ce2bdf ;  /* 0x69ce2bdf00047882 */ /* 0x000fe20000000000 */
[----:B------:R-:W-:Y:S01]  /*85f0*/  IMAD.MOV.U32 R20, RZ, RZ, -0x35dec16 ;  /* 0xfca213eaff147424 */ /* 0x000fe200078e00ff */
[----:B------:R-:W-:Y:S01]  /*8600*/  UMOV UR5, 0x3e5ade15 ;  /* 0x3e5ade1500057882 */ /* 0x000fe20000000000 */
[----:B------:R-:W-:-:S06]  /*8610*/  IMAD.MOV.U32 R21, RZ, RZ, 0x3e928af3 ;  /* 0x3e928af3ff157424 */ /* 0x000fcc00078e00ff */
[----:B------:R-:W-:Y:S01]  /*8620*/  DFMA R20, R28, UR4, R20 ;  /* 0x000000041c147c2b */ /* 0x000fe20008000014 */
[----:B------:R-:W-:Y:S01]  /*8630*/  UMOV UR4, 0x62401315 ;  /* 0x6240131500047882 */ /* 0x000fe20000000000 */
[----:B------:R-:W-:-:S06]  /*8640*/  UMOV UR5, 0x3ec71dee ;  /* 0x3ec71dee00057882 */ /* 0x000fcc0000000000 */
[----:B------:R-:W-:Y:S01]  /*8650*/  DFMA R20, R28, R20, UR4 ;  /* 0x000000041c147e2b */ /* 0x000fe20008000014 */
        /* <DEDUP_REMOVED lines=20> */
[----:B------:R-:W-:-:S08]  /*87a0*/  DFMA R20, R28, R20, UR4 ;  /* 0x000000041c147e2b */ /* 0x000fd00008000014 */
[----:B------:R-:W-:-:S08]  /*87b0*/  DFMA R20, R28, R20, 1 ;  /* 0x3ff000001c14742b */ /* 0x000fd00000000014 */
[----:B------:R-:W-:-:S10]  /*87c0*/  DFMA R20, R28, R20, 1 ;  /* 0x3ff000001c14742b */ /* 0x000fd40000000014 */
[----:B------:R-:W-:Y:S02]  /*87d0*/  IMAD R29, R12, 0x100000, R21 ;  /* 0x001000000c1d7824 */ /* 0x000fe400078e0215 */
[----:B------:R-:W-:Y:S01]  /*87e0*/  IMAD.MOV.U32 R28, RZ, RZ, R20 ;  /* 0x000000ffff1c7224 */ /* 0x000fe200078e0014 */
[----:B------:R-:W-:Y:S06]  /*87f0*/  @!P0 BRA `(.L_x_131) ;  /* 0x0000000000308947 */ /* 0x000fec0003800000 */
[----:B------:R-:W-:Y:S01]  /*8800*/  FSETP.GEU.AND P1, PT, |R15|, 4.2275390625, PT ;  /* 0x408748000f00780b */ /* 0x000fe20003f2e200 */
[C---:B------:R-:W-:Y:S02]  /*8810*/  DADD R28, R14.reuse, +INF ;  /* 0x7ff000000e1c7429 */ /* 0x040fe40000000000 */
[----:B------:R-:W-:-:S08]  /*8820*/  DSETP.GEU.AND P0, PT, R14, RZ, PT ;  /* 0x000000ff0e00722a */ /* 0x000fd00003f0e000 */
[----:B------:R-:W-:Y:S02]  /*8830*/  FSEL R28, R28, RZ, P0 ;  /* 0x000000ff1c1c7208 */ /* 0x000fe40000000000 */
[----:B------:R-:W-:Y:S02]  /*8840*/  @!P1 LEA.HI R13, R12, R12, RZ, 0x1 ;  /* 0x0000000c0c0d9211 */ /* 0x000fe400078f08ff */
[----:B------:R-:W-:Y:S02]  /*8850*/  FSEL R29, R29, RZ, P0 ;  /* 0x000000ff1d1d7208 */ /* 0x000fe40000000000 */
[----:B------:R-:W-:-:S05]  /*8860*/  @!P1 SHF.R.S32.HI R13, RZ, 0x1, R13 ;  /* 0x00000001ff0d9819 */ /* 0x000fca000001140d */
[----:B------:R-:W-:Y:S02]  /*8870*/  @!P1 IMAD.IADD R12, R12, 0x1, -R13 ;  /* 0x000000010c0c9824 */ /* 0x000fe400078e0a0d */
[----:B------:R-:W-:-:S03]  /*8880*/  @!P1 IMAD R21, R13, 0x100000, R21 ;  /* 0x001000000d159824 */ /* 0x000fc600078e0215 */
[----:B------:R-:W-:Y:S01]  /*8890*/  @!P1 LEA R13, R12, 0x3ff00000, 0x14 ;  /* 0x3ff000000c0d9811 */ /* 0x000fe200078ea0ff */
[----:B------:R-:W-:-:S06]  /*88a0*/  @!P1 IMAD.MOV.U32 R12, RZ, RZ, RZ ;  /* 0x000000ffff0c9224 */ /* 0x000fcc00078e00ff */
[----:B------:R-:W-:-:S11]  /*88b0*/  @!P1 DMUL R28, R20, R12 ;  /* 0x0000000c141c9228 */ /* 0x000fd60000000000 */
.L_x_131:
[----:B------:R-:W-:Y:S01]  /*88c0*/  DFMA R30, R30, R28, R28 ;  /* 0x0000001c1e1e722b */ /* 0x000fe2000000001c */
[----:B------:R-:W-:Y:S01]  /*88d0*/  IMAD.MOV.U32 R12, RZ, RZ, R0 ;  /* 0x000000ffff0c7224 */ /* 0x000fe200078e0000 */
[----:B------:R-:W-:Y:S01]  /*88e0*/  DSETP.NEU.AND P0, PT, |R28|, +INF , PT ;  /* 0x7ff000001c00742a */ /* 0x000fe20003f0d200 */
[----:B------:R-:W-:-:S07]  /*88f0*/  IMAD.MOV.U32 R13, RZ, RZ, 0x0 ;  /* 0x00000000ff0d7424 */ /* 0x000fce00078e00ff */
[----:B------:R-:W-:Y:S02]  /*8900*/  FSEL R14, R28, R30, !P0 ;  /* 0x0000001e1c0e7208 */ /* 0x000fe40004000000 */
[----:B------:R-:W-:Y:S01]  /*8910*/  FSEL R28, R29, R31, !P0 ;  /* 0x0000001f1d1c7208 */ /* 0x000fe20004000000 */
[----:B------:R-:W-:Y:S06]  /*8920*/  RET.REL.NODEC R12 `(_Z12checkGeneralPiS_S_iiiiiddfPf) ;  /* 0xffffff740cb47950 */ /* 0x000fec0003c3ffff */
.L_x_132:
[----:B------:R-:W-:-:S00]  /*8930*/  BRA `(.L_x_132) ;  /* 0xfffffffc00fc7947 */ /* 0x000fc0000383ffff */
[----:B------:R-:W-:-:S00]  /*8940*/  NOP ;  /* 0x0000000000007918 */ /* 0x000fc00000000000 */
        /* <DEDUP_REMOVED lines=11> */
.L_x_136:


//--------------------- .nv.global.init           --------------------------
	.section	.nv.global.init,"aw",@progbits
	.align	4
.nv.global.init:
	.type		__cudart_i2opi_f,@object
	.size		__cudart_i2opi_f,($str - __cudart_i2opi_f)
__cudart_i2opi_f:
        /*0000*/ 	.byte	0x41, 0x90, 0x43, 0x3c, 0x99, 0x95, 0x62, 0xdb, 0xc0, 0xdd, 0x34, 0xf5, 0xd1, 0x57, 0x27, 0xfc
        /*0010*/ 	.byte	0x29, 0x15, 0x44, 0x4e, 0x6e, 0x83, 0xf9, 0xa2
	.type		$str,@object
	.size		$str,(.L_0 - $str)
$str:
        /*0018*/ 	.byte	0x61, 0x3a, 0x20, 0x25, 0x64, 0x20, 0x62, 0x3a, 0x20, 0x25, 0x64, 0x20, 0x76, 0x61, 0x6c, 0x3a
        /*0028*/ 	.byte	0x20, 0x25, 0x64, 0x0a, 0x00
.L_0:


//--------------------- .nv.shared.reserved.0     --------------------------
	.section	.nv.shared.reserved.0,"aw",@nobits
	.weak		__nv_reservedSMEM_offset_0_alias
	.size		__nv_reservedSMEM_offset_0_alias, 0, 64
	.other		__nv_reservedSMEM_offset_0_alias,@"STO_CUDA_RESERVED_SHARED STV_DEFAULT"
__nv_reservedSMEM_offset_0_alias:
	.zero		0
	.zero		64


//--------------------- .nv.constant0._Z12checkGeneralPiS_S_iiiiiddfPf --------------------------
	.section	.nv.constant0._Z12checkGeneralPiS_S_iiiiiddfPf,"a",@progbits
	.sectionflags	@""
	.align	4
.nv.constant0._Z12checkGeneralPiS_S_iiiiiddfPf:
	.zero		976


//--------------------- SYMBOLS --------------------------

	.type		.nv.reservedSmem.offset0,@object
	.size		.nv.reservedSmem.offset0,0x4
	.type		vprintf,@function
